def matmul_kernel(
    a_ptr,
    b_ptr,
    c_ptr,
    M,
    N,
    K,
    stride_am,
    stride_ak,
    stride_bk,
    stride_bn,
    stride_cm,
    stride_cn,
    BLOCK_M: tl.constexpr,
    BLOCK_N: tl.constexpr,
    BLOCK_K: tl.constexpr,
    GROUP_M: tl.constexpr,
):
    pid = tl.program_id(axis=0)
    num_pid_m = tl.cdiv(M, BLOCK_M)
    num_pid_n = tl.cdiv(N, BLOCK_N)
    num_pid_in_group = GROUP_M * num_pid_n
    group_id = pid // num_pid_in_group
    first_pid_m = group_id * GROUP_M
    group_size_m = min(num_pid_m - first_pid_m, GROUP_M)
    pid_m = first_pid_m + ((pid % num_pid_in_group) % group_size_m)
    pid_n = (pid % num_pid_in_group) // group_size_m

    offs_am = (pid_m * BLOCK_M + tl.arange(0, BLOCK_M)) % M
    offs_bn = (pid_n * BLOCK_N + tl.arange(0, BLOCK_N)) % N
    offs_k = tl.arange(0, BLOCK_K)
    a_ptrs = a_ptr + offs_am[:, None] * stride_am + offs_k[None, :] * stride_ak
    b_ptrs = b_ptr + offs_k[:, None] * stride_bk + offs_bn[None, :] * stride_bn

    acc = tl.zeros((BLOCK_M, BLOCK_N), dtype=tl.float32)
    for kk in range(0, tl.cdiv(K, BLOCK_K)):
        a = tl.load(a_ptrs, mask=offs_k[None, :] < K - kk * BLOCK_K, other=0.0)
        b = tl.load(b_ptrs, mask=offs_k[:, None] < K - kk * BLOCK_K, other=0.0)
        acc = tl.dot(a, b, acc)
        a_ptrs += BLOCK_K * stride_ak
        b_ptrs += BLOCK_K * stride_bk

    c = acc.to(c_ptr.dtype.element_ty)
    offs_cm = pid_m * BLOCK_M + tl.arange(0, BLOCK_M)
    offs_cn = pid_n * BLOCK_N + tl.arange(0, BLOCK_N)
    c_ptrs = c_ptr + offs_cm[:, None] * stride_cm + offs_cn[None, :] * stride_cn
    mask = (offs_cm[:, None] < M) & (offs_cn[None, :] < N)
    tl.store(c_ptrs, c, mask=mask)

# config = {"BLOCK_K": 32, "BLOCK_M": 256, "BLOCK_N": 64, "GROUP_M": 8, "arch": "sm_100", "dtype": "fp8e5m2", "num_ctas": 4, "num_stages": 3, "num_warps": 4}
# arch = sm_100


// ===== COMPILED SASS (sm_100a) =====

	.target	sm_100a

	.elftype	@"ET_EXEC"


//--------------------- .note.nv.tkinfo           --------------------------
	.section	.note.nv.tkinfo,"",@"SHT_NOTE"
	.sectionflags	@"SHF_NOTE_NV_TKINFO"
	.tkinfo
        /*0018*/ 	.word	0x00000081
        /*0030*/ 	.string	""
        /*0030*/ 	.string	"ptxas-blackwell"
        /*0030*/ 	.string	"Cuda compilation tools, release 12.9, V12.9.86"
        /*0030*/ 	.string	"Build cuda_12.9.r12.9/compiler.36037853_0"
        /*0030*/ 	.string	"-v  -suppress-debug-info  -lineinfo  -arch sm_100a "



//--------------------- .note.nv.cuver            --------------------------
	.section	.note.nv.cuver,"",@"SHT_NOTE"
	.sectionflags	@"SHF_NOTE_NV_CUVER"
        /*0018*/ 	.short	0x0001
        /*001a*/ 	.short	0x0064
        /*001c*/ 	.short	0x0001
        /*001e*/ 	.short	0x0000
        /*0020*/ 	.short	0x0001
        /*0022*/ 	.short	0x0000


//--------------------- .nv.info                  --------------------------
	.section	.nv.info,"",@"SHT_CUDA_INFO"
	.align	4


	//----- nvinfo : EIATTR_REGCOUNT
	.align		4
        /*0000*/ 	.byte	0x04, 0x2f
        /*0002*/ 	.short	(.L_4 - .L_3)
	.align		4
.L_3:
        /*0004*/ 	.word	index@(matmul_kernel)
        /*0008*/ 	.word	0x00000080


	//----- nvinfo : EIATTR_FRAME_SIZE
	.align		4
.L_4:
        /*000c*/ 	.byte	0x04, 0x11
        /*000e*/ 	.short	(.L_6 - .L_5)
	.align		4
.L_5:
        /*0010*/ 	.word	index@($__internal_2_$__cuda_sm10x_tcgen05_guardrail_trap_unallocated_columns_being_dealloced)
        /*0014*/ 	.word	0x00000000


	//----- nvinfo : EIATTR_FRAME_SIZE
	.align		4
.L_6:
        /*0018*/ 	.byte	0x04, 0x11
        /*001a*/ 	.short	(.L_8 - .L_7)
	.align		4
.L_7:
        /*001c*/ 	.word	index@($__internal_1_$__cuda_sm10x_tcgen05_guardrail_trap_phase_invalid_during_alloc)
        /*0020*/ 	.word	0x00000000


	//----- nvinfo : EIATTR_FRAME_SIZE
	.align		4
.L_8:
        /*0024*/ 	.byte	0x04, 0x11
        /*0026*/ 	.short	(.L_10 - .L_9)
	.align		4
.L_9:
        /*0028*/ 	.word	index@($__internal_0_$__cuda_sm10x_tcgen05_guardrail_trap_col_being_dealloced_not_returned_by_alloc)
        /*002c*/ 	.word	0x00000000


	//----- nvinfo : EIATTR_FRAME_SIZE
	.align		4
.L_10:
        /*0030*/ 	.byte	0x04, 0x11
        /*0032*/ 	.short	(.L_12 - .L_11)
	.align		4
.L_11:
        /*0034*/ 	.word	index@(matmul_kernel)
        /*0038*/ 	.word	0x00000000


	//----- nvinfo : EIATTR_MIN_STACK_SIZE
	.align		4
.L_12:
        /*003c*/ 	.byte	0x04, 0x12
        /*003e*/ 	.short	(.L_14 - .L_13)
	.align		4
.L_13:
        /*0040*/ 	.word	index@(matmul_kernel)
        /*0044*/ 	.word	0x00000000
.L_14:


//--------------------- .nv.info.matmul_kernel    --------------------------
	.section	.nv.info.matmul_kernel,"",@"SHT_CUDA_INFO"
	.sectionflags	@""
	.align	4


	//----- nvinfo : EIATTR_CUDA_API_VERSION
	.align		4
        /*0000*/ 	.byte	0x04, 0x37
        /*0002*/ 	.short	(.L_16 - .L_15)
.L_15:
        /*0004*/ 	.word	0x00000081


	//----- nvinfo : EIATTR_KPARAM_INFO
	.align		4
.L_16:
        /*0008*/ 	.byte	0x04, 0x17
        /*000a*/ 	.short	(.L_18 - .L_17)
.L_17:
        /*000c*/ 	.word	0x00000000
        /*0010*/ 	.short	0x000d
        /*0012*/ 	.short	0x0048
        /*0014*/ 	.byte	0x00, 0xf4, 0x21, 0x00


	//----- nvinfo : EIATTR_KPARAM_INFO
	.align		4
.L_18:
        /*0018*/ 	.byte	0x04, 0x17
        /*001a*/ 	.short	(.L_20 - .L_19)
.L_19:
        /*001c*/ 	.word	0x00000000
        /*0020*/ 	.short	0x000c
        /*0022*/ 	.short	0x0040
        /*0024*/ 	.byte	0x00, 0xf4, 0x21, 0x00


	//----- nvinfo : EIATTR_KPARAM_INFO
	.align		4
.L_20:
        /*0028*/ 	.byte	0x04, 0x17
        /*002a*/ 	.short	(.L_22 - .L_21)
.L_21:
        /*002c*/ 	.word	0x00000000
        /*0030*/ 	.short	0x000b
        /*0032*/ 	.short	0x0038
        /*0034*/ 	.byte	0x00, 0xf0, 0x11, 0x00


	//----- nvinfo : EIATTR_KPARAM_INFO
	.align		4
.L_22:
        /*0038*/ 	.byte	0x04, 0x17
        /*003a*/ 	.short	(.L_24 - .L_23)
.L_23:
        /*003c*/ 	.word	0x00000000
        /*0040*/ 	.short	0x000a
        /*0042*/ 	.short	0x0034
        /*0044*/ 	.byte	0x00, 0xf0, 0x11, 0x00


	//----- nvinfo : EIATTR_KPARAM_INFO
	.align		4
.L_24:
        /*0048*/ 	.byte	0x04, 0x17
        /*004a*/ 	.short	(.L_26 - .L_25)
.L_25:
        /*004c*/ 	.word	0x00000000
        /*0050*/ 	.short	0x0009
        /*0052*/ 	.short	0x0030
        /*0054*/ 	.byte	0x00, 0xf0, 0x11, 0x00


	//----- nvinfo : EIATTR_KPARAM_INFO
	.align		4
.L_26:
        /*0058*/ 	.byte	0x04, 0x17
        /*005a*/ 	.short	(.L_28 - .L_27)
.L_27:
        /*005c*/ 	.word	0x00000000
        /*0060*/ 	.short	0x0008
        /*0062*/ 	.short	0x002c
        /*0064*/ 	.byte	0x00, 0xf0, 0x11, 0x00


	//----- nvinfo : EIATTR_KPARAM_INFO
	.align		4
.L_28:
        /*0068*/ 	.byte	0x04, 0x17
        /*006a*/ 	.short	(.L_30 - .L_29)
.L_29:
        /*006c*/ 	.word	0x00000000
        /*0070*/ 	.short	0x0007
        /*0072*/ 	.short	0x0028
        /*0074*/ 	.byte	0x00, 0xf0, 0x11, 0x00


	//----- nvinfo : EIATTR_KPARAM_INFO
	.align		4
.L_30:
        /*0078*/ 	.byte	0x04, 0x17
        /*007a*/ 	.short	(.L_32 - .L_31)
.L_31:
        /*007c*/ 	.word	0x00000000
        /*0080*/ 	.short	0x0006
        /*0082*/ 	.short	0x0024
        /*0084*/ 	.byte	0x00, 0xf0, 0x11, 0x00


	//----- nvinfo : EIATTR_KPARAM_INFO
	.align		4
.L_32:
        /*0088*/ 	.byte	0x04, 0x17
        /*008a*/ 	.short	(.L_34 - .L_33)
.L_33:
        /*008c*/ 	.word	0x00000000
        /*0090*/ 	.short	0x0005
        /*0092*/ 	.short	0x0020
        /*0094*/ 	.byte	0x00, 0xf0, 0x11, 0x00


	//----- nvinfo : EIATTR_KPARAM_INFO
	.align		4
.L_34:
        /*0098*/ 	.byte	0x04, 0x17
        /*009a*/ 	.short	(.L_36 - .L_35)
.L_35:
        /*009c*/ 	.word	0x00000000
        /*00a0*/ 	.short	0x0004
        /*00a2*/ 	.short	0x001c
        /*00a4*/ 	.byte	0x00, 0xf0, 0x11, 0x00


	//----- nvinfo : EIATTR_KPARAM_INFO
	.align		4
.L_36:
        /*00a8*/ 	.byte	0x04, 0x17
        /*00aa*/ 	.short	(.L_38 - .L_37)
.L_37:
        /*00ac*/ 	.word	0x00000000
        /*00b0*/ 	.short	0x0003
        /*00b2*/ 	.short	0x0018
        /*00b4*/ 	.byte	0x00, 0xf0, 0x11, 0x00


	//----- nvinfo : EIATTR_KPARAM_INFO
	.align		4
.L_38:
        /*00b8*/ 	.byte	0x04, 0x17
        /*00ba*/ 	.short	(.L_40 - .L_39)
.L_39:
        /*00bc*/ 	.word	0x00000000
        /*00c0*/ 	.short	0x0002
        /*00c2*/ 	.short	0x0010
        /*00c4*/ 	.byte	0x00, 0xf4, 0x21, 0x00


	//----- nvinfo : EIATTR_KPARAM_INFO
	.align		4
.L_40:
        /*00c8*/ 	.byte	0x04, 0x17
        /*00ca*/ 	.short	(.L_42 - .L_41)
.L_41:
        /*00cc*/ 	.word	0x00000000
        /*00d0*/ 	.short	0x0001
        /*00d2*/ 	.short	0x0008
        /*00d4*/ 	.byte	0x00, 0xf4, 0x21, 0x00


	//----- nvinfo : EIATTR_KPARAM_INFO
	.align		4
.L_42:
        /*00d8*/ 	.byte	0x04, 0x17
        /*00da*/ 	.short	(.L_44 - .L_43)
.L_43:
        /*00dc*/ 	.word	0x00000000
        /*00e0*/ 	.short	0x0000
        /*00e2*/ 	.short	0x0000
        /*00e4*/ 	.byte	0x00, 0xf4, 0x21, 0x00


	//----- nvinfo : EIATTR_EXPLICIT_CLUSTER
	.align		4
.L_44:
        /*00e8*/ 	.byte	0x01, 0x3e
	.zero		2


	//----- nvinfo : EIATTR_CTA_PER_CLUSTER
	.align		4
        /*00ec*/ 	.byte	0x04, 0x3d
        /*00ee*/ 	.short	(.L_46 - .L_45)
.L_45:
        /*00f0*/ 	.word	0x00000004
        /*00f4*/ 	.word	0x00000001
        /*00f8*/ 	.word	0x00000001


	//----- nvinfo : EIATTR_AT_ENTRY_FRAGMENTS
	.align		4
.L_46:
        /*00fc*/ 	.byte	0x04, 0x4f
        /*00fe*/ 	.short	(.L_48 - .L_47)


	//   ....[0]....
.L_47:
        /*0100*/ 	.word	0x00000004


	//----- nvinfo : EIATTR_RESERVED_SMEM_USED
	.align		4
.L_48:
        /*0104*/ 	.byte	0x01, 0x41
	.zero		2


	//----- nvinfo : EIATTR_SPARSE_MMA_MASK
	.align		4
        /*0108*/ 	.byte	0x03, 0x50
        /*010a*/ 	.short	0x0000


	//----- nvinfo : EIATTR_TCGEN05_1CTA_USED
	.align		4
        /*010c*/ 	.byte	0x01, 0x51
	.zero		2


	//----- nvinfo : EIATTR_MAXREG_COUNT
	.align		4
        /*0110*/ 	.byte	0x03, 0x1b
        /*0112*/ 	.short	0x00ff


	//----- nvinfo : EIATTR_NUM_BARRIERS
	.align		4
        /*0114*/ 	.byte	0x02, 0x4c
        /*0116*/ 	.byte	0x01
	.zero		1


	//----- nvinfo : EIATTR_INT_WARP_WIDE_INSTR_OFFSETS
	.align		4
        /*0118*/ 	.byte	0x04, 0x31
        /*011a*/ 	.short	(.L_50 - .L_49)


	//   ....[0]....
.L_49:
        /*011c*/ 	.word	0x00001160


	//   ....[1]....
        /*0120*/ 	.word	0x00001190


	//   ....[2]....
        /*0124*/ 	.word	0x00002790


	//   ....[3]....
        /*0128*/ 	.word	0x000051e0


	//   ....[4]....
        /*012c*/ 	.word	0x00005230


	//----- nvinfo : EIATTR_COOP_GROUP_MASK_REGIDS
	.align		4
.L_50:
        /*0130*/ 	.byte	0x04, 0x29
        /*0132*/ 	.short	(.L_52 - .L_51)


	//   ....[0]....
.L_51:
        /*0134*/ 	.word	0xffffffff


	//   ....[1]....
        /*0138*/ 	.word	0xffffffff


	//   ....[2]....
        /*013c*/ 	.word	0xffffffff


	//   ....[3]....
        /*0140*/ 	.word	0xffffffff


	//----- nvinfo : EIATTR_COOP_GROUP_INSTR_OFFSETS
	.align		4
.L_52:
        /*0144*/ 	.byte	0x04, 0x28
        /*0146*/ 	.short	(.L_54 - .L_53)


	//   ....[0]....
.L_53:
        /*0148*/ 	.word	0x00000070


	//   ....[1]....
        /*014c*/ 	.word	0x00000330


	//   ....[2]....
        /*0150*/ 	.word	0x00005070


	//   ....[3]....
        /*0154*/ 	.word	0x000052e0


	//----- nvinfo : EIATTR_VRC_CTA_INIT_COUNT
	.align		4
.L_54:
        /*0158*/ 	.byte	0x02, 0x4a
        /*015a*/ 	.byte	0x80
	.zero		1


	//----- nvinfo : EIATTR_MBARRIER_INSTR_OFFSETS
	.align		4
        /*015c*/ 	.byte	0x04, 0x39
        /*015e*/ 	.short	(.L_56 - .L_55)


	//   ....[0]....
.L_55:
        /*0160*/ 	.word	0x000012e0
        /*0164*/ 	.word	0x000000ff
        /*0168*/ 	.word	0x00000000
        /*016c*/ 	.short	0x0100
        /*016e*/ 	.byte	0x0d
	.zero		1


	//   ....[1]....
        /*0170*/ 	.word	0x000027d0
        /*0174*/ 	.word	0x000000ff
        /*0178*/ 	.word	0x00002008
        /*017c*/ 	.short	0x0100
        /*017e*/ 	.byte	0x14
	.zero		1


	//   ....[2]....
        /*0180*/ 	.word	0x00002d70
        /*0184*/ 	.word	0x000000ff
        /*0188*/ 	.word	0x00000000
        /*018c*/ 	.short	0x010a
        /*018e*/ 	.byte	0x0d
	.zero		1


	//   ....[3]....
        /*0190*/ 	.word	0x00003a90
        /*0194*/ 	.word	0x000000ff
        /*0198*/ 	.word	0x00000000
        /*019c*/ 	.short	0x010a
        /*019e*/ 	.byte	0x0d
	.zero		1


	//   ....[4]....
        /*01a0*/ 	.word	0x00003bd0
        /*01a4*/ 	.word	0x000000ff
        /*01a8*/ 	.word	0x00002000
        /*01ac*/ 	.short	0x0108
        /*01ae*/ 	.byte	0x14
	.zero		1


	//   ....[5]....
        /*01b0*/ 	.word	0x00003c20
        /*01b4*/ 	.word	0x000000ff
        /*01b8*/ 	.word	0x00002008
        /*01bc*/ 	.short	0x0108
        /*01be*/ 	.byte	0x14
	.zero		1


	//   ....[6]....
        /*01c0*/ 	.word	0x00005300
        /*01c4*/ 	.word	0x000000ff
        /*01c8*/ 	.word	0x00000000
        /*01cc*/ 	.short	0x010a
        /*01ce*/ 	.byte	0x0d
	.zero		1


	//   ....[7]....
        /*01d0*/ 	.word	0x00005330
        /*01d4*/ 	.word	0x000000ff
        /*01d8*/ 	.word	0x00000000
        /*01dc*/ 	.short	0x010a
        /*01de*/ 	.byte	0x0d
	.zero		1


	//----- nvinfo : EIATTR_NUM_MBARRIERS
	.align		4
.L_56:
        /*01e0*/ 	.byte	0x03, 0x38
        /*01e2*/ 	.short	0x0002


	//----- nvinfo : EIATTR_EXIT_INSTR_OFFSETS
	.align		4
        /*01e4*/ 	.byte	0x04, 0x1c
        /*01e6*/ 	.short	(.L_58 - .L_57)


	//   ....[0]....
.L_57:
        /*01e8*/ 	.word	0x000052f0


	//----- nvinfo : EIATTR_REQNTID
	.align		4
.L_58:
        /*01ec*/ 	.byte	0x04, 0x10
        /*01ee*/ 	.short	(.L_60 - .L_59)
.L_59:
        /*01f0*/ 	.word	0x00000080
        /*01f4*/ 	.word	0x00000001
        /*01f8*/ 	.word	0x00000001


	//----- nvinfo : EIATTR_CRS_STACK_SIZE
	.align		4
.L_60:
        /*01fc*/ 	.byte	0x04, 0x1e
        /*01fe*/ 	.short	(.L_62 - .L_61)
.L_61:
        /*0200*/ 	.word	0x00000000


	//----- nvinfo : EIATTR_CBANK_PARAM_SIZE
	.align		4
.L_62:
        /*0204*/ 	.byte	0x03, 0x19
        /*0206*/ 	.short	0x0050


	//----- nvinfo : EIATTR_PARAM_CBANK
	.align		4
        /*0208*/ 	.byte	0x04, 0x0a
        /*020a*/ 	.short	(.L_64 - .L_63)
	.align		4
.L_63:
        /*020c*/ 	.word	index@(.nv.constant0.matmul_kernel)
        /*0210*/ 	.short	0x0380
        /*0212*/ 	.short	0x0050


	//----- nvinfo : EIATTR_SW_WAR
	.align		4
.L_64:
        /*0214*/ 	.byte	0x04, 0x36
        /*0216*/ 	.short	(.L_66 - .L_65)
.L_65:
        /*0218*/ 	.word	0x00000008
.L_66:


//--------------------- .nv.compat                --------------------------
	.section	.nv.compat,"",@"SHT_CUDA_COMPAT_INFO"
	.align	4
        /*0000*/ 	.byte	0x02, 0x02, 0x02, 0x00, 0x02, 0x05, 0x05, 0x00, 0x02, 0x03, 0x00, 0x00, 0x02, 0x06, 0x01, 0x00


//--------------------- .nv.callgraph             --------------------------
	.section	.nv.callgraph,"",@"SHT_CUDA_CALLGRAPH"
	.align	4
	.sectionentsize	8
	.align		4
        /*0000*/ 	.word	0x00000000
	.align		4
        /*0004*/ 	.word	0xffffffff
	.align		4
        /*0008*/ 	.word	0x00000000
	.align		4
        /*000c*/ 	.word	0xfffffffe
	.align		4
        /*0010*/ 	.word	0x00000000
	.align		4
        /*0014*/ 	.word	0xfffffffd
	.align		4
        /*0018*/ 	.word	0x00000000
	.align		4
        /*001c*/ 	.word	0xfffffffc


//--------------------- .text.matmul_kernel       --------------------------
	.section	.text.matmul_kernel,"ax",@progbits
	.align	128
        .global         matmul_kernel
        .type           matmul_kernel,@function
        .size           matmul_kernel,(.L_x_20 - matmul_kernel)
        .other          matmul_kernel,@"STO_CUDA_ENTRY STV_DEFAULT"
matmul_kernel:
.text.matmul_kernel:
[----:B------:R-:W0:Y:S01]  /*0000*/  LDC R1, c[0x0][0x37c] ;  /* 0x0000df00ff017b82 */ /* 0x000e220000000800 */
[----:B------:R-:W1:Y:S01]  /*0010*/  S2R R37, SR_TID.X ;  /* 0x0000000000257919 */ /* 0x000e620000002100 */
[----:B------:R-:W2:Y:S01]  /*0020*/  LDCU.64 UR18, c[0x0][0x358] ;  /* 0x00006b00ff1277ac */ /* 0x000ea20008000a00 */
[----:B-1----:R-:W-:-:S13]  /*0030*/  ISETP.GE.U32.AND P0, PT, R37, 0x20, PT ;  /* 0x000000202500780c */ /* 0x002fda0003f06070 */
[----:B------:R-:W-:Y:S02]  /*0040*/  VOTEU.ANY UP0, P0 ;  /* 0x0000000000ff7886 */ /* 0x000fe40000000100 */
[----:B0-2---:R-:W-:Y:S05]  /*0050*/  BRA.U UP0, `(.L_x_0) ;  /* 0x0000000100b87547 */ /* 0x005fea000b800000 */
[----:B------:R-:W0:Y:S01]  /*0060*/  S2UR UR6, SR_CgaCtaId ;  /* 0x00000000000679c3 */ /* 0x000e220000008800 */
[----:B------:R-:W-:Y:S01]  /*0070*/  NOP ;  /* 0x0000000000007918 */ /* 0x000fe20000000000 */
[----:B------:R-:W-:Y:S02]  /*0080*/  UMOV UR4, 0x40 ;  /* 0x0000004000047882 */ /* 0x000fe40000000000 */
[----:B0-----:R-:W-:-:S09]  /*0090*/  ULEA UR4, UR6, UR4, 0x18 ;  /* 0x0000000406047291 */ /* 0x001fd2000f8ec0ff */
[----:B------:R-:W0:Y:S01]  /*00a0*/  LDS.U8 R0, [UR4] ;  /* 0x00000004ff007984 */ /* 0x000e220008000000 */
[----:B------:R-:W-:Y:S02]  /*00b0*/  UMOV UR4, 0x400 ;  /* 0x0000040000047882 */ /* 0x000fe40000000000 */
[----:B------:R-:W-:Y:S01]  /*00c0*/  ULEA UR4, UR6, UR4, 0x18 ;  /* 0x0000000406047291 */ /* 0x000fe2000f8ec0ff */
[----:B0-----:R-:W-:-:S13]  /*00d0*/  ISETP.NE.AND P0, PT, R0, RZ, PT ;  /* 0x000000ff0000720c */ /* 0x001fda0003f05270 */
[----:B------:R-:W-:Y:S05]  /*00e0*/  @P0 BRA `(.L_x_1) ;  /* 0x00000000007c0947 */ /* 0x000fea0003800000 */
[----:B------:R-:W-:-:S13]  /*00f0*/  ELECT P0, URZ, PT ;  /* 0x0000000000ff782f */ /* 0x000fda0003800000 */
[----:B------:R-:W-:Y:S05]  /*0100*/  @!P0 BRA `(.L_x_2) ;  /* 0x0000000000848947 */ /* 0x000fea0003800000 */
[----:B------:R-:W-:Y:S01]  /*0110*/  UMOV UR5, 0x2 ;  /* 0x0000000200057882 */ /* 0x000fe20000000000 */
[----:B------:R-:W-:Y:S02]  /*0120*/  IMAD.MOV.U32 R4, RZ, RZ, 0x1 ;  /* 0x00000001ff047424 */ /* 0x000fe400078e00ff */
[----:B------:R-:W-:Y:S02]  /*0130*/  IMAD.MOV.U32 R5, RZ, RZ, 0x3 ;  /* 0x00000003ff057424 */ /* 0x000fe400078e00ff */
[----:B------:R-:W-:Y:S04]  /*0140*/  DEPBAR.LE SB0, 0x36 ;  /* 0x00008d800000791a */ /* 0x000fe80000000000 */
[----:B------:R-:W0:Y:S02]  /*0150*/  UTCATOMSWS.FIND_AND_SET.ALIGN UP1, UR5, UR5 ;  /* 0x00000005000575e3 */ /* 0x000e240008020800 */
[----:B0-----:R-:W-:-:S04]  /*0160*/  PLOP3.LUT P0, PT, PT, PT, UP1, 0x80, 0x8 ;  /* 0x000000000008781c */ /* 0x001fc80003f0f018 */
[----:B------:R-:W-:-:S04]  /*0170*/  SEL R0, RZ, 0xffffffff, !P0 ;  /* 0xffffffffff007807 */ /* 0x000fc80004000000 */
[----:B------:R-:W-:Y:S01]  /*0180*/  ISETP.NE.AND P0, PT, R0, RZ, PT ;  /* 0x000000ff0000720c */ /* 0x000fe20003f05270 */
[----:B------:R-:W-:-:S12]  /*0190*/  IMAD.U32 R0, RZ, RZ, UR5 ;  /* 0x00000005ff007e24 */ /* 0x000fd8000f8e00ff */
[----:B------:R-:W-:Y:S05]  /*01a0*/  @P0 BRA `(.L_x_3) ;  /* 0x0000000000240947 */ /* 0x000fea0003800000 */
.L_x_4:
[----:B------:R-:W-:Y:S05]  /*01b0*/  NANOSLEEP 0x64 ;  /* 0x000000640000795d */ /* 0x000fea0003800000 */
[----:B------:R-:W-:-:S05]  /*01c0*/  UMOV UR5, 0x2 ;  /* 0x0000000200057882 */ /* 0x000fca0000000000 */
[----:B------:R-:W-:Y:S04]  /*01d0*/  DEPBAR.LE SB0, 0x36 ;  /* 0x00008d800000791a */ /* 0x000fe80000000000 */
[----:B------:R-:W0:Y:S02]  /*01e0*/  UTCATOMSWS.FIND_AND_SET.ALIGN UP1, UR5, UR5 ;  /* 0x00000005000575e3 */ /* 0x000e240008020800 */
[----:B0-----:R-:W-:-:S04]  /*01f0*/  PLOP3.LUT P0, PT, PT, PT, UP1, 0x80, 0x8 ;  /* 0x000000000008781c */ /* 0x001fc80003f0f018 */
[----:B------:R-:W-:-:S04]  /*0200*/  SEL R0, RZ, 0xffffffff, !P0 ;  /* 0xffffffffff007807 */ /* 0x000fc80004000000 */
[----:B------:R-:W-:Y:S01]  /*0210*/  ISETP.NE.AND P0, PT, R0, RZ, PT ;  /* 0x000000ff0000720c */ /* 0x000fe20003f05270 */
[----:B------:R-:W-:-:S12]  /*0220*/  IMAD.U32 R0, RZ, RZ, UR5 ;  /* 0x00000005ff007e24 */ /* 0x000fd8000f8e00ff */
[----:B------:R-:W-:Y:S05]  /*0230*/  @!P0 BRA `(.L_x_4) ;  /* 0xfffffffc00dc8947 */ /* 0x000fea000383ffff */
.L_x_3:
[C---:B------:R-:W-:Y:S01]  /*0240*/  VIADD R3, R0.reuse, 0x10 ;  /* 0x0000001000037836 */ /* 0x040fe20000000000 */
[----:B------:R-:W-:Y:S01]  /*0250*/  UMOV UR5, 0x50 ;  /* 0x0000005000057882 */ /* 0x000fe20000000000 */
[----:B------:R-:W-:Y:S01]  /*0260*/  SHF.L.U32 R2, R5, R0, RZ ;  /* 0x0000000005027219 */ /* 0x000fe200000006ff */
[----:B------:R-:W-:Y:S01]  /*0270*/  ULEA UR5, UR6, UR5, 0x18 ;  /* 0x0000000506057291 */ /* 0x000fe2000f8ec0ff */
[----:B------:R-:W-:Y:S01]  /*0280*/  IMAD.SHL.U32 R0, R0, 0x20, RZ ;  /* 0x0000002000007824 */ /* 0x000fe200078e00ff */
[----:B------:R-:W-:-:S04]  /*0290*/  SHF.L.U32 R3, R4, R3, RZ ;  /* 0x0000000304037219 */ /* 0x000fc800000006ff */
[----:B------:R-:W-:-:S05]  /*02a0*/  LOP3.LUT R2, R3, R2, RZ, 0xfc, !PT ;  /* 0x0000000203027212 */ /* 0x000fca00078efcff */
[----:B------:R0:W-:Y:S04]  /*02b0*/  ATOMS.OR RZ, [UR5], R2 ;  /* 0x00000002ffff798c */ /* 0x0001e8000b000005 */
[----:B------:R0:W-:Y:S01]  /*02c0*/  STS [UR4], R0 ;  /* 0x00000000ff007988 */ /* 0x0001e20008000804 */
[----:B------:R-:W-:Y:S05]  /*02d0*/  BRA `(.L_x_2) ;  /* 0x0000000000107947 */ /* 0x000fea0003800000 */
.L_x_1:
[----:B------:R-:W-:Y:S01]  /*02e0*/  IMAD.MOV.U32 R0, RZ, RZ, -0x1 ;  /* 0xffffffffff007424 */ /* 0x000fe200078e00ff */
[----:B------:R-:W-:-:S04]  /*02f0*/  MOV R2, 0x320 ;  /* 0x0000032000027802 */ /* 0x000fc80000000f00 */
[----:B------:R0:W-:Y:S03]  /*0300*/  STS [UR4], R0 ;  /* 0x00000000ff007988 */ /* 0x0001e60008000804 */
[----:B0-----:R-:W-:Y:S05]  /*0310*/  CALL.REL.NOINC `($__internal_1_$__cuda_sm10x_tcgen05_guardrail_trap_phase_invalid_during_alloc) ;  /* 0x00000050001c7944 */ /* 0x001fea0003c00000 */
.L_x_2:
[----:B------:R-:W-:Y:S05]  /*0320*/  WARPSYNC.ALL ;  /* 0x0000000000007948 */ /* 0x000fea0003800000 */
[----:B------:R-:W-:Y:S01]  /*0330*/  NOP ;  /* 0x0000000000007918 */ /* 0x000fe20000000000 */
.L_x_0:
[----:B------:R-:W1:Y:S08]  /*0340*/  LDC.64 R82, c[0x0][0x398] ;  /* 0x0000e600ff527b82 */ /* 0x000e700000000a00 */
[----:B------:R-:W2:Y:S02]  /*0350*/  S2UR UR5, SR_CgaSize ;  /* 0x00000000000579c3 */ /* 0x000ea40000008a00 */
[----:B--2---:R-:W-:-:S12]  /*0360*/  UIMAD UR5, UR5, -0xa0, URZ ;  /* 0xffffff60050578a4 */ /* 0x004fd8000f8e02ff */
[----:B------:R-:W2:Y:S01]  /*0370*/  LDCU UR5, c[0x0][UR5+0x2b0] ;  /* 0x00005600050577ac */ /* 0x000ea20008000800 */
[----:B------:R-:W-:Y:S02]  /*0380*/  PRMT R119, RZ, 0x7610, R119 ;  /* 0x00007610ff777816 */ /* 0x000fe40000000077 */
[----:B------:R-:W-:Y:S01]  /*0390*/  PRMT R117, RZ, 0x7610, R117 ;  /* 0x00007610ff757816 */ /* 0x000fe20000000075 */
[----:B------:R-:W3:Y:S01]  /*03a0*/  LDCU.64 UR14, c[0x0][0x3a8] ;  /* 0x00007500ff0e77ac */ /* 0x000ee20008000a00 */
[----:B------:R-:W-:Y:S01]  /*03b0*/  PRMT R123, RZ, 0x7610, R123 ;  /* 0x00007610ff7b7816 */ /* 0x000fe2000000007b */
[----:B------:R-:W4:Y:S01]  /*03c0*/  S2UR UR4, SR_CTAID.X ;  /* 0x00000000000479c3 */ /* 0x000f220000002500 */
[----:B------:R-:W0:Y:S01]  /*03d0*/  LDCU UR8, c[0x0][0x3a4] ;  /* 0x00007480ff0877ac */ /* 0x000e220008000800 */
[----:B------:R-:W-:Y:S01]  /*03e0*/  UMOV UR6, 0x1 ;  /* 0x0000000100067882 */ /* 0x000fe20000000000 */
[----:B------:R-:W0:Y:S05]  /*03f0*/  LDCU.128 UR24, c[0x0][0x380] ;  /* 0x00007000ff1877ac */ /* 0x000e2a0008000c00 */
[----:B------:R-:W5:Y:S01]  /*0400*/  LDC R93, c[0x0][0x3a0] ;  /* 0x0000e800ff5d7b82 */ /* 0x000f620000000800 */
[----:B---3--:R-:W-:Y:S01]  /*0410*/  IMAD.U32 R15, RZ, RZ, UR14 ;  /* 0x0000000eff0f7e24 */ /* 0x008fe2000f8e00ff */
[----:B-1----:R-:W-:Y:S01]  /*0420*/  IABS R11, R82 ;  /* 0x00000052000b7213 */ /* 0x002fe20000000000 */
[----:B0-----:R-:W-:Y:S01]  /*0430*/  VIADD R0, R83, 0x3f ;  /* 0x0000003f53007836 */ /* 0x001fe20000000000 */
[----:B------:R-:W-:Y:S01]  /*0440*/  IABS R65, R83 ;  /* 0x0000005300417213 */ /* 0x000fe20000000000 */
[----:B------:R-:W-:-:S02]  /*0450*/  IMAD.U32 R17, RZ, RZ, UR14 ;  /* 0x0000000eff117e24 */ /* 0x000fc4000f8e00ff */
[----:B------:R-:W-:Y:S01]  /*0460*/  IMAD.U32 R19, RZ, RZ, UR14 ;  /* 0x0000000eff137e24 */ /* 0x000fe2000f8e00ff */
[----:B------:R-:W-:Y:S01]  /*0470*/  SHF.R.S32.HI R3, RZ, 0x1f, R0 ;  /* 0x0000001fff037819 */ /* 0x000fe20000011400 */
[----:B------:R-:W-:Y:S01]  /*0480*/  IMAD.U32 R21, RZ, RZ, UR14 ;  /* 0x0000000eff157e24 */ /* 0x000fe2000f8e00ff */
[----:B----4-:R-:W-:Y:S01]  /*0490*/  I2FP.F32.U32 R5, UR4 ;  /* 0x0000000400057c45 */ /* 0x010fe20008201000 */
[----:B------:R-:W-:Y:S01]  /*04a0*/  UMOV UR4, 0x400 ;  /* 0x0000040000047882 */ /* 0x000fe20000000000 */
[----:B------:R-:W-:-:S03]  /*04b0*/  LEA.HI R3, R3, R0, RZ, 0x6 ;  /* 0x0000000003037211 */ /* 0x000fc600078f30ff */
[----:B--2---:R-:W-:Y:S01]  /*04c0*/  FMUL R5, R5, UR5 ;  /* 0x0000000505057c20 */ /* 0x004fe20008400000 */
[----:B------:R-:W-:Y:S01]  /*04d0*/  SHF.R.S32.HI R3, RZ, 0x6, R3 ;  /* 0x00000006ff037819 */ /* 0x000fe20000011403 */
[----:B------:R-:W0:Y:S04]  /*04e0*/  S2UR UR5, SR_CgaCtaId ;  /* 0x00000000000579c3 */ /* 0x000e280000008800 */
[----:B------:R-:W-:Y:S01]  /*04f0*/  IMAD.SHL.U32 R4, R3, 0x8, RZ ;  /* 0x0000000803047824 */ /* 0x000fe200078e00ff */
[----:B------:R-:W-:Y:S04]  /*0500*/  F2I.U32.TRUNC.NTZ R5, R5 ;  /* 0x0000000500057305 */ /* 0x000fe8000020f000 */
[----:B------:R-:W-:-:S04]  /*0510*/  IABS R7, R4 ;  /* 0x0000000400077213 */ /* 0x000fc80000000000 */
[----:B------:R-:W1:Y:S01]  /*0520*/  I2F.RP R0, R7 ;  /* 0x0000000700007306 */ /* 0x000e620000209400 */
[----:B0-----:R-:W-:Y:S02]  /*0530*/  ULEA UR20, UR5, UR4, 0x18 ;  /* 0x0000000405147291 */ /* 0x001fe4000f8ec0ff */
[----:B------:R-:W-:-:S05]  /*0540*/  USHF.L.U32 UR4, UR5, 0x6, URZ ;  /* 0x0000000605047899 */ /* 0x000fca00080006ff */
[----:B-1----:R-:W0:Y:S01]  /*0550*/  MUFU.RCP R0, R0 ;  /* 0x0000000000007308 */ /* 0x002e220000001000 */
[----:B------:R-:W-:Y:S01]  /*0560*/  UIADD3 UR10, UPT, UPT, UR20, 0x2000, URZ ;  /* 0x00002000140a7890 */ /* 0x000fe2000fffe0ff */
[----:B0-----:R-:W-:Y:S01]  /*0570*/  VIADD R2, R0, 0xffffffe ;  /* 0x0ffffffe00027836 */ /* 0x001fe20000000000 */
[----:B------:R-:W-:-:S05]  /*0580*/  IABS R0, R5 ;  /* 0x0000000500007213 */ /* 0x000fca0000000000 */
[----:B------:R0:W1:Y:S02]  /*0590*/  F2I.FTZ.U32.TRUNC.NTZ R3, R2 ;  /* 0x0000000200037305 */ /* 0x000064000021f000 */
[----:B0-----:R-:W-:Y:S02]  /*05a0*/  IMAD.MOV.U32 R2, RZ, RZ, RZ ;  /* 0x000000ffff027224 */ /* 0x001fe400078e00ff */
[----:B-1----:R-:W-:-:S04]  /*05b0*/  IMAD.MOV R6, RZ, RZ, -R3 ;  /* 0x000000ffff067224 */ /* 0x002fc800078e0a03 */
[----:B------:R-:W-:Y:S01]  /*05c0*/  IMAD R9, R6, R7, RZ ;  /* 0x0000000706097224 */ /* 0x000fe200078e02ff */
[----:B------:R-:W-:-:S03]  /*05d0*/  IABS R6, R4 ;  /* 0x0000000400067213 */ /* 0x000fc60000000000 */
[----:B------:R-:W-:-:S04]  /*05e0*/  IMAD.HI.U32 R3, R3, R9, R2 ;  /* 0x0000000903037227 */ /* 0x000fc800078e0002 */
[----:B------:R-:W-:Y:S02]  /*05f0*/  IMAD.MOV R2, RZ, RZ, -R6 ;  /* 0x000000ffff027224 */ /* 0x000fe400078e0a06 */
[----:B------:R-:W-:-:S04]  /*0600*/  IMAD.HI.U32 R3, R3, R0, RZ ;  /* 0x0000000003037227 */ /* 0x000fc800078e00ff */
[----:B------:R-:W-:Y:S01]  /*0610*/  IMAD R0, R3, R2, R0 ;  /* 0x0000000203007224 */ /* 0x000fe200078e0200 */
[----:B------:R-:W-:Y:S04]  /*0620*/  BAR.SYNC.DEFER_BLOCKING 0x0 ;  /* 0x0000000000007b1d */ /* 0x000fe80000010000 */
[----:B------:R-:W-:-:S13]  /*0630*/  ISETP.GT.U32.AND P1, PT, R7, R0, PT ;  /* 0x000000000700720c */ /* 0x000fda0003f24070 */
[----:B------:R-:W-:Y:S02]  /*0640*/  @!P1 IMAD.IADD R0, R0, 0x1, -R7 ;  /* 0x0000000100009824 */ /* 0x000fe400078e0a07 */
[----:B------:R-:W-:Y:S01]  /*0650*/  @!P1 VIADD R3, R3, 0x1 ;  /* 0x0000000103039836 */ /* 0x000fe20000000000 */
[----:B------:R-:W-:Y:S02]  /*0660*/  ISETP.NE.AND P1, PT, R4, RZ, PT ;  /* 0x000000ff0400720c */ /* 0x000fe40003f25270 */
[----:B------:R-:W-:Y:S02]  /*0670*/  ISETP.GE.U32.AND P0, PT, R0, R7, PT ;  /* 0x000000070000720c */ /* 0x000fe40003f06070 */
[----:B------:R-:W-:-:S04]  /*0680*/  LOP3.LUT R0, R5, R4, RZ, 0x3c, !PT ;  /* 0x0000000405007212 */ /* 0x000fc800078e3cff */
[----:B------:R-:W-:Y:S01]  /*0690*/  ISETP.GE.AND P2, PT, R0, RZ, PT ;  /* 0x000000ff0000720c */ /* 0x000fe20003f46270 */
[----:B------:R-:W-:-:S06]  /*06a0*/  VIADD R0, R82, 0xff ;  /* 0x000000ff52007836 */ /* 0x000fcc0000000000 */
[----:B------:R-:W-:-:S04]  /*06b0*/  @P0 VIADD R3, R3, 0x1 ;  /* 0x0000000103030836 */ /* 0x000fc80000000000 */
[----:B------:R-:W-:Y:S01]  /*06c0*/  IMAD.MOV.U32 R2, RZ, RZ, R3 ;  /* 0x000000ffff027224 */ /* 0x000fe200078e0003 */
[----:B------:R-:W-:-:S03]  /*06d0*/  SHF.R.S32.HI R3, RZ, 0x1f, R0 ;  /* 0x0000001fff037819 */ /* 0x000fc60000011400 */
[----:B------:R-:W-:Y:S01]  /*06e0*/  @!P2 IMAD.MOV R2, RZ, RZ, -R2 ;  /* 0x000000ffff02a224 */ /* 0x000fe200078e0a02 */
[----:B------:R-:W-:Y:S02]  /*06f0*/  @!P1 LOP3.LUT R2, RZ, R4, RZ, 0x33, !PT ;  /* 0x00000004ff029212 */ /* 0x000fe400078e33ff */
[----:B------:R-:W-:-:S03]  /*0700*/  LEA.HI R3, R3, R0, RZ, 0x8 ;  /* 0x0000000003037211 */ /* 0x000fc600078f40ff */
[----:B------:R-:W-:Y:S02]  /*0710*/  IMAD.SHL.U32 R6, R2, 0x8, RZ ;  /* 0x0000000802067824 */ /* 0x000fe400078e00ff */
[----:B------:R-:W-:-:S03]  /*0720*/  IMAD.MOV R2, RZ, RZ, -R2 ;  /* 0x000000ffff027224 */ /* 0x000fc600078e0a02 */
[----:B------:R-:W-:Y:S01]  /*0730*/  LEA.HI.SX32 R3, R3, -R6, 0x18 ;  /* 0x8000000603037211 */ /* 0x000fe200078fc2ff */
[----:B------:R-:W-:Y:S02]  /*0740*/  IMAD R8, R4, R2, R5 ;  /* 0x0000000204087224 */ /* 0x000fe400078e0205 */
[----:B------:R-:W-:Y:S01]  /*0750*/  IMAD.MOV.U32 R2, RZ, RZ, RZ ;  /* 0x000000ffff027224 */ /* 0x000fe200078e00ff */
[----:B------:R-:W-:Y:S02]  /*0760*/  VIMNMX R9, PT, PT, R3, 0x8, PT ;  /* 0x0000000803097848 */ /* 0x000fe40003fe0100 */
[----:B------:R-:W-:Y:S02]  /*0770*/  IABS R4, R8 ;  /* 0x0000000800047213 */ /* 0x000fe40000000000 */
[----:B------:R-:W-:-:S04]  /*0780*/  IABS R7, R9 ;  /* 0x0000000900077213 */ /* 0x000fc80000000000 */
[----:B------:R-:W0:Y:S08]  /*0790*/  I2F.RP R0, R7 ;  /* 0x0000000700007306 */ /* 0x000e300000209400 */
[----:B0-----:R-:W0:Y:S02]  /*07a0*/  MUFU.RCP R0, R0 ;  /* 0x0000000000007308 */ /* 0x001e240000001000 */
[----:B0-----:R-:W-:Y:S01]  /*07b0*/  VIADD R3, R0, 0xffffffe ;  /* 0x0ffffffe00037836 */ /* 0x001fe20000000000 */
[----:B------:R-:W-:-:S05]  /*07c0*/  IABS R0, R9 ;  /* 0x0000000900007213 */ /* 0x000fca0000000000 */
[----:B------:R-:W0:Y:S01]  /*07d0*/  F2I.FTZ.U32.TRUNC.NTZ R3, R3 ;  /* 0x0000000300037305 */ /* 0x000e22000021f000 */
[----:B------:R-:W-:Y:S02]  /*07e0*/  IMAD.MOV R0, RZ, RZ, -R0 ;  /* 0x000000ffff007224 */ /* 0x000fe400078e0a00 */
[----:B0-----:R-:W-:-:S04]  /*07f0*/  IMAD.MOV R10, RZ, RZ, -R3 ;  /* 0x000000ffff0a7224 */ /* 0x001fc800078e0a03 */
[----:B------:R-:W-:Y:S02]  /*0800*/  IMAD R5, R10, R7, RZ ;  /* 0x000000070a057224 */ /* 0x000fe400078e02ff */
[----:B------:R-:W0:Y:S02]  /*0810*/  LDS R10, [UR20] ;  /* 0x00000014ff0a7984 */ /* 0x000e240008000800 */
[----:B------:R-:W-:Y:S02]  /*0820*/  IMAD.HI.U32 R2, R3, R5, R2 ;  /* 0x0000000503027227 */ /* 0x000fe400078e0002 */
[----:B------:R-:W1:Y:S02]  /*0830*/  I2F.RP R5, R65 ;  /* 0x0000004100057306 */ /* 0x000e640000209400 */
[----:B------:R-:W-:-:S04]  /*0840*/  IMAD.MOV.U32 R3, RZ, RZ, R4 ;  /* 0x000000ffff037224 */ /* 0x000fc800078e0004 */
[----:B------:R-:W-:Y:S02]  /*0850*/  IMAD.HI.U32 R2, R2, R3, RZ ;  /* 0x0000000302027227 */ /* 0x000fe400078e00ff */
[----:B------:R-:W2:Y:S02]  /*0860*/  I2F.RP R4, R11 ;  /* 0x0000000b00047306 */ /* 0x000ea40000209400 */
[----:B------:R-:W-:Y:S01]  /*0870*/  IMAD R0, R2, R0, R3 ;  /* 0x0000000002007224 */ /* 0x000fe200078e0203 */
[----:B------:R-:W-:Y:S04]  /*0880*/  BAR.SYNC.DEFER_BLOCKING 0x0 ;  /* 0x0000000000007b1d */ /* 0x000fe80000010000 */
[----:B------:R-:W-:Y:S02]  /*0890*/  ISETP.GT.U32.AND P1, PT, R7, R0, PT ;  /* 0x000000000700720c */ /* 0x000fe40003f24070 */
[----:B-1----:R-:W-:Y:S08]  /*08a0*/  MUFU.RCP R5, R5 ;  /* 0x0000000500057308 */ /* 0x002ff00000001000 */
[----:B--2---:R-:W1:Y:S03]  /*08b0*/  MUFU.RCP R4, R4 ;  /* 0x0000000400047308 */ /* 0x004e660000001000 */
[----:B------:R-:W-:-:S02]  /*08c0*/  @!P1 IMAD.IADD R0, R0, 0x1, -R7 ;  /* 0x0000000100009824 */ /* 0x000fc400078e0a07 */
[----:B------:R-:W-:Y:S01]  /*08d0*/  @!P1 VIADD R2, R2, 0x1 ;  /* 0x0000000102029836 */ /* 0x000fe20000000000 */
[----:B------:R-:W-:Y:S02]  /*08e0*/  ISETP.NE.AND P1, PT, R9, RZ, PT ;  /* 0x000000ff0900720c */ /* 0x000fe40003f25270 */
[----:B------:R-:W-:Y:S01]  /*08f0*/  ISETP.GE.U32.AND P0, PT, R0, R7, PT ;  /* 0x000000070000720c */ /* 0x000fe20003f06070 */
[----:B------:R-:W-:Y:S01]  /*0900*/  IMAD.U32 R7, RZ, RZ, UR4 ;  /* 0x00000004ff077e24 */ /* 0x000fe2000f8e00ff */
[----:B------:R-:W-:Y:S02]  /*0910*/  LOP3.LUT R0, R8, R9, RZ, 0x3c, !PT ;  /* 0x0000000908007212 */ /* 0x000fe400078e3cff */
[----:B0-----:R-:W-:Y:S02]  /*0920*/  R2UR UR21, R10 ;  /* 0x000000000a1572ca */ /* 0x001fe400000e0000 */
[----:B------:R-:W-:Y:S02]  /*0930*/  ISETP.GE.AND P2, PT, R0, RZ, PT ;  /* 0x000000ff0000720c */ /* 0x000fe40003f46270 */
[----:B------:R-:W-:Y:S01]  /*0940*/  LOP3.LUT R0, R37, 0x3f, RZ, 0xc0, !PT ;  /* 0x0000003f25007812 */ /* 0x000fe200078ec0ff */
[----:B-1----:R-:W-:-:S02]  /*0950*/  VIADD R3, R4, 0xffffffe ;  /* 0x0ffffffe04037836 */ /* 0x002fc40000000000 */
[----:B------:R-:W-:Y:S01]  /*0960*/  VIADD R4, R5, 0xffffffe ;  /* 0x0ffffffe05047836 */ /* 0x000fe20000000000 */
[----:B------:R-:W-:Y:S01]  /*0970*/  LOP3.LUT R7, R0, 0xc0, R7, 0xf8, !PT ;  /* 0x000000c000077812 */ /* 0x000fe200078ef807 */
[----:B------:R-:W-:Y:S02]  /*0980*/  @P0 VIADD R2, R2, 0x1 ;  /* 0x0000000102020836 */ /* 0x000fe40000000000 */
[----:B------:R-:W0:Y:S02]  /*0990*/  F2I.FTZ.U32.TRUNC.NTZ R5, R4 ;  /* 0x0000000400057305 */ /* 0x000e24000021f000 */
[----:B------:R-:W-:Y:S01]  /*09a0*/  IMAD.MOV.U32 R38, RZ, RZ, R2 ;  /* 0x000000ffff267224 */ /* 0x000fe200078e0002 */
[----:B------:R-:W-:-:S03]  /*09b0*/  SHF.R.U32.HI R2, RZ, 0x5, R37 ;  /* 0x00000005ff027819 */ /* 0x000fc60000011625 */
[----:B------:R-:W-:Y:S01]  /*09c0*/  @!P2 IMAD.MOV R38, RZ, RZ, -R38 ;  /* 0x000000ffff26a224 */ /* 0x000fe200078e0a26 */
[----:B------:R-:W-:Y:S01]  /*09d0*/  @!P1 LOP3.LUT R38, RZ, R9, RZ, 0x33, !PT ;  /* 0x00000009ff269212 */ /* 0x000fe200078e33ff */
[----:B------:R-:W1:Y:S01]  /*09e0*/  F2I.FTZ.U32.TRUNC.NTZ R3, R3 ;  /* 0x0000000300037305 */ /* 0x000e62000021f000 */
[----:B------:R-:W-:Y:S02]  /*09f0*/  R2UR UR7, R2 ;  /* 0x00000000020772ca */ /* 0x000fe400000e0000 */
[----:B------:R-:W-:Y:S01]  /*0a00*/  SHF.R.U32.HI R2, RZ, 0x5, R37 ;  /* 0x00000005ff027819 */ /* 0x000fe20000011625 */
[----:B------:R-:W-:Y:S02]  /*0a10*/  IMAD.MOV R0, RZ, RZ, -R38 ;  /* 0x000000ffff007224 */ /* 0x000fe400078e0a26 */
[----:B------:R-:W-:Y:S02]  /*0a20*/  IMAD.SHL.U32 R38, R38, 0x40, RZ ;  /* 0x0000004026267824 */ /* 0x000fe400078e00ff */
[----:B0-----:R-:W-:-:S02]  /*0a30*/  IMAD.MOV R12, RZ, RZ, -R5 ;  /* 0x000000ffff0c7224 */ /* 0x001fc400078e0a05 */
[----:B------:R-:W-:Y:S01]  /*0a40*/  IMAD R0, R9, R0, R8 ;  /* 0x0000000009007224 */ /* 0x000fe200078e0208 */
[----:B------:R-:W-:Y:S01]  /*0a50*/  SGXT.U32 R9, R2, 0x2 ;  /* 0x000000020209781a */ /* 0x000fe20000000000 */
[----:B------:R-:W-:Y:S02]  /*0a60*/  IMAD.MOV.U32 R8, RZ, RZ, R12 ;  /* 0x000000ffff087224 */ /* 0x000fe400078e000c */
[----:B------:R-:W-:Y:S01]  /*0a70*/  IMAD.IADD R0, R6, 0x1, R0 ;  /* 0x0000000106007824 */ /* 0x000fe200078e0200 */
[----:B------:R-:W-:Y:S01]  /*0a80*/  LOP3.LUT R78, R38, R9, RZ, 0xfc, !PT ;  /* 0x00000009264e7212 */ /* 0x000fe200078efcff */
[----:B-1----:R-:W-:Y:S01]  /*0a90*/  IMAD.MOV R4, RZ, RZ, -R3 ;  /* 0x000000ffff047224 */ /* 0x002fe200078e0a03 */
[----:B------:R-:W-:Y:S01]  /*0aa0*/  USHF.L.U32 UR4, UR7, 0x15, URZ ;  /* 0x0000001507047899 */ /* 0x000fe200080006ff */
[----:B------:R-:W-:Y:S01]  /*0ab0*/  IMAD.MOV.U32 R2, RZ, RZ, RZ ;  /* 0x000000ffff027224 */ /* 0x000fe200078e00ff */
[----:B------:R-:W-:Y:S01]  /*0ac0*/  LOP3.LUT R53, R78, 0x4, RZ, 0xfc, !PT ;  /* 0x000000044e357812 */ /* 0x000fe200078efcff */
[----:B------:R-:W-:Y:S01]  /*0ad0*/  IMAD R13, R4, R11, RZ ;  /* 0x0000000b040d7224 */ /* 0x000fe200078e02ff */
[----:B------:R-:W-:Y:S01]  /*0ae0*/  LOP3.LUT R67, R78, 0x10, RZ, 0xfc, !PT ;  /* 0x000000104e437812 */ /* 0x000fe200078efcff */
[----:B------:R-:W-:Y:S01]  /*0af0*/  IMAD R39, R8, R65, RZ ;  /* 0x0000004108277224 */ /* 0x000fe200078e02ff */
[----:B------:R-:W-:Y:S01]  /*0b00*/  IABS R54, R53 ;  /* 0x0000003500367213 */ /* 0x000fe20000000000 */
[----:B------:R-:W-:Y:S01]  /*0b10*/  IMAD.MOV.U32 R4, RZ, RZ, RZ ;  /* 0x000000ffff047224 */ /* 0x000fe200078e00ff */
[----:B------:R-:W-:Y:S01]  /*0b20*/  IABS R46, R67 ;  /* 0x00000043002e7213 */ /* 0x000fe20000000000 */
[----:B------:R-:W-:Y:S01]  /*0b30*/  IMAD R36, R0, 0x100, R7 ;  /* 0x0000010000247824 */ /* 0x000fe200078e0207 */
[C---:B------:R-:W-:Y:S01]  /*0b40*/  LOP3.LUT R55, R78.reuse, 0x18, RZ, 0xfc, !PT ;  /* 0x000000184e377812 */ /* 0x040fe200078efcff */
[----:B------:R-:W-:Y:S01]  /*0b50*/  IMAD.HI.U32 R2, R3, R13, R2 ;  /* 0x0000000d03027227 */ /* 0x000fe200078e0002 */
[C---:B------:R-:W-:Y:S01]  /*0b60*/  LOP3.LUT R43, R78.reuse, 0x24, RZ, 0xfc, !PT ;  /* 0x000000244e2b7812 */ /* 0x040fe200078efcff */
[----:B------:R-:W-:Y:S01]  /*0b70*/  ULOP3.LUT UR4, UR4, 0x600000, URZ, 0xc0, !UPT ;  /* 0x0060000004047892 */ /* 0x000fe2000f8ec0ff */
[----:B------:R-:W-:Y:S01]  /*0b80*/  IABS R40, R55 ;  /* 0x0000003700287213 */ /* 0x000fe20000000000 */
[----:B------:R-:W-:Y:S01]  /*0b90*/  IMAD.HI.U32 R39, R5, R39, R4 ;  /* 0x0000002705277227 */ /* 0x000fe200078e0004 */
[----:B------:R-:W-:Y:S01]  /*0ba0*/  IABS R5, R36 ;  /* 0x0000002400057213 */ /* 0x000fe20000000000 */
[----:B------:R-:W-:Y:S01]  /*0bb0*/  UIADD3 UR12, UPT, UPT, UR21, UR4, URZ ;  /* 0x00000004150c7290 */ /* 0x000fe2000fffe0ff */
[----:B------:R-:W-:Y:S01]  /*0bc0*/  LOP3.LUT R51, R78, 0x8, RZ, 0xfc, !PT ;  /* 0x000000084e337812 */ /* 0x000fe200078efcff */
[----:B------:R-:W-:Y:S01]  /*0bd0*/  IMAD.U32 R7, RZ, RZ, UR14 ;  /* 0x0000000eff077e24 */ /* 0x000fe2000f8e00ff */
[----:B------:R-:W-:Y:S01]  /*0be0*/  IABS R64, R43 ;  /* 0x0000002b00407213 */ /* 0x000fe20000000000 */
[----:B------:R-:W-:Y:S01]  /*0bf0*/  IMAD.HI.U32 R2, R2, R5, RZ ;  /* 0x0000000502027227 */ /* 0x000fe200078e00ff */
[----:B------:R-:W-:-:S02]  /*0c00*/  IABS R50, R78 ;  /* 0x0000004e00327213 */ /* 0x000fc40000000000 */
[C---:B------:R-:W-:Y:S01]  /*0c10*/  LOP3.LUT R47, R78.reuse, 0xc, RZ, 0xfc, !PT ;  /* 0x0000000c4e2f7812 */ /* 0x040fe200078efcff */
[----:B------:R-:W-:Y:S01]  /*0c20*/  IMAD.HI.U32 R3, R39, R54, RZ ;  /* 0x0000003627037227 */ /* 0x000fe200078e00ff */
[----:B------:R-:W-:Y:S02]  /*0c30*/  IABS R8, R51 ;  /* 0x0000003300087213 */ /* 0x000fe40000000000 */
[C---:B------:R-:W-:Y:S01]  /*0c40*/  LOP3.LUT R61, R78.reuse, 0x28, RZ, 0xfc, !PT ;  /* 0x000000284e3d7812 */ /* 0x040fe200078efcff */
[----:B------:R-:W-:Y:S01]  /*0c50*/  IMAD.MOV R2, RZ, RZ, -R2 ;  /* 0x000000ffff027224 */ /* 0x000fe200078e0a02 */
[----:B------:R-:W-:Y:S01]  /*0c60*/  IABS R42, R47 ;  /* 0x0000002f002a7213 */ /* 0x000fe20000000000 */
[----:B------:R-:W-:Y:S01]  /*0c70*/  IMAD.MOV R3, RZ, RZ, -R3 ;  /* 0x000000ffff037224 */ /* 0x000fe200078e0a03 */
[----:B------:R-:W-:Y:S01]  /*0c80*/  LOP3.LUT R59, R78, 0x14, RZ, 0xfc, !PT ;  /* 0x000000144e3b7812 */ /* 0x000fe200078efcff */
[----:B------:R-:W-:Y:S01]  /*0c90*/  IMAD R2, R11, R2, R5 ;  /* 0x000000020b027224 */ /* 0x000fe200078e0205 */
[----:B------:R-:W-:Y:S01]  /*0ca0*/  IABS R52, R61 ;  /* 0x0000003d00347213 */ /* 0x000fe20000000000 */
[----:B------:R-:W-:Y:S01]  /*0cb0*/  IMAD R54, R65, R3, R54 ;  /* 0x0000000341367224 */ /* 0x000fe200078e0236 */
[----:B------:R-:W-:Y:S01]  /*0cc0*/  IABS R66, R59 ;  /* 0x0000003b00427213 */ /* 0x000fe20000000000 */
[----:B------:R-:W-:Y:S01]  /*0cd0*/  IMAD.HI.U32 R3, R39, R46, RZ ;  /* 0x0000002e27037227 */ /* 0x000fe200078e00ff */
[----:B------:R-:W-:-:S02]  /*0ce0*/  ISETP.GT.U32.AND P0, PT, R11, R2, PT ;  /* 0x000000020b00720c */ /* 0x000fc40003f04070 */
[C---:B------:R-:W-:Y:S01]  /*0cf0*/  LOP3.LUT R49, R78.reuse, 0x20, RZ, 0xfc, !PT ;  /* 0x000000204e317812 */ /* 0x040fe200078efcff */
[----:B------:R-:W-:Y:S01]  /*0d00*/  IMAD.MOV R5, RZ, RZ, -R3 ;  /* 0x000000ffff057224 */ /* 0x000fe200078e0a03 */
[C---:B------:R-:W-:Y:S01]  /*0d10*/  LOP3.LUT R57, R78.reuse, 0x30, RZ, 0xfc, !PT ;  /* 0x000000304e397812 */ /* 0x040fe200078efcff */
[----:B------:R-:W-:Y:S01]  /*0d20*/  IMAD.HI.U32 R3, R39, R40, RZ ;  /* 0x0000002827037227 */ /* 0x000fe200078e00ff */
[----:B------:R-:W-:Y:S02]  /*0d30*/  IABS R44, R49 ;  /* 0x00000031002c7213 */ /* 0x000fe40000000000 */
[----:B------:R-:W-:Y:S01]  /*0d40*/  LOP3.LUT R45, R78, 0x2c, RZ, 0xfc, !PT ;  /* 0x0000002c4e2d7812 */ /* 0x000fe200078efcff */
[----:B------:R-:W-:Y:S01]  /*0d50*/  IMAD R46, R65, R5, R46 ;  /* 0x00000005412e7224 */ /* 0x000fe200078e022e */
[----:B------:R-:W-:Y:S01]  /*0d60*/  IABS R48, R57 ;  /* 0x0000003900307213 */ /* 0x000fe20000000000 */
[----:B------:R-:W-:Y:S01]  /*0d70*/  IMAD.MOV R5, RZ, RZ, -R3 ;  /* 0x000000ffff057224 */ /* 0x000fe200078e0a03 */
[----:B------:R-:W-:Y:S01]  /*0d80*/  ISETP.GE.AND P1, PT, R36, RZ, PT ;  /* 0x000000ff2400720c */ /* 0x000fe20003f26270 */
[----:B------:R-:W-:-:S04]  /*0d90*/  IMAD.HI.U32 R3, R39, R64, RZ ;  /* 0x0000004027037227 */ /* 0x000fc800078e00ff */
[----:B------:R-:W-:-:S04]  /*0da0*/  IMAD.HI.U32 R0, R39, R50, RZ ;  /* 0x0000003227007227 */ /* 0x000fc800078e00ff */
[----:B------:R-:W-:-:S04]  /*0db0*/  IMAD.HI.U32 R4, R39, R8, RZ ;  /* 0x0000000827047227 */ /* 0x000fc800078e00ff */
[----:B------:R-:W-:Y:S02]  /*0dc0*/  IMAD.MOV R3, RZ, RZ, -R3 ;  /* 0x000000ffff037224 */ /* 0x000fe400078e0a03 */
[----:B------:R-:W-:Y:S02]  /*0dd0*/  IMAD.MOV R6, RZ, RZ, -R0 ;  /* 0x000000ffff067224 */ /* 0x000fe400078e0a00 */
[----:B------:R-:W-:-:S04]  /*0de0*/  IMAD.HI.U32 R0, R39, R42, RZ ;  /* 0x0000002a27007227 */ /* 0x000fc800078e00ff */
[----:B------:R-:W-:Y:S02]  /*0df0*/  @!P0 IMAD.IADD R2, R2, 0x1, -R11 ;  /* 0x0000000102028824 */ /* 0x000fe400078e0a0b */
[----:B------:R-:W-:Y:S02]  /*0e00*/  IMAD.MOV R4, RZ, RZ, -R4 ;  /* 0x000000ffff047224 */ /* 0x000fe400078e0a04 */
[----:B------:R-:W-:Y:S01]  /*0e10*/  IMAD R64, R65, R3, R64 ;  /* 0x0000000341407224 */ /* 0x000fe200078e0240 */
[----:B------:R-:W-:Y:S01]  /*0e20*/  ISETP.GT.U32.AND P0, PT, R11, R2, PT ;  /* 0x000000020b00720c */ /* 0x000fe20003f04070 */
[----:B------:R-:W-:Y:S02]  /*0e30*/  IMAD R50, R65, R6, R50 ;  /* 0x0000000641327224 */ /* 0x000fe400078e0232 */
[----:B------:R-:W-:-:S04]  /*0e40*/  IMAD.HI.U32 R3, R39, R52, RZ ;  /* 0x0000003427037227 */ /* 0x000fc800078e00ff */
[----:B------:R-:W-:Y:S02]  /*0e50*/  IMAD.MOV R6, RZ, RZ, -R0 ;  /* 0x000000ffff067224 */ /* 0x000fe400078e0a00 */
[----:B------:R-:W-:Y:S02]  /*0e60*/  IMAD R0, R65, R4, R8 ;  /* 0x0000000441007224 */ /* 0x000fe400078e0208 */
[----:B------:R-:W-:-:S04]  /*0e70*/  IMAD.HI.U32 R4, R39, R66, RZ ;  /* 0x0000004227047227 */ /* 0x000fc800078e00ff */
[----:B------:R-:W-:Y:S02]  /*0e80*/  IMAD.MOV R3, RZ, RZ, -R3 ;  /* 0x000000ffff037224 */ /* 0x000fe400078e0a03 */
[----:B------:R-:W-:Y:S02]  /*0e90*/  IMAD R42, R65, R6, R42 ;  /* 0x00000006412a7224 */ /* 0x000fe400078e022a */
[----:B------:R-:W-:Y:S02]  /*0ea0*/  IMAD.MOV R6, RZ, RZ, -R4 ;  /* 0x000000ffff067224 */ /* 0x000fe400078e0a04 */
[----:B------:R-:W-:-:S04]  /*0eb0*/  IMAD.HI.U32 R4, R39, R44, RZ ;  /* 0x0000002c27047227 */ /* 0x000fc800078e00ff */
[C---:B------:R-:W-:Y:S01]  /*0ec0*/  IMAD R52, R65.reuse, R3, R52 ;  /* 0x0000000341347224 */ /* 0x040fe200078e0234 */
[----:B------:R-:W-:Y:S01]  /*0ed0*/  SHF.R.U32.HI R3, RZ, 0x6, R37 ;  /* 0x00000006ff037819 */ /* 0x000fe20000011625 */
[----:B------:R-:W-:Y:S01]  /*0ee0*/  IMAD R66, R65, R6, R66 ;  /* 0x0000000641427224 */ /* 0x000fe200078e0242 */
[----:B------:R-:W-:Y:S01]  /*0ef0*/  IABS R6, R45 ;  /* 0x0000002d00067213 */ /* 0x000fe20000000000 */
[----:B------:R-:W-:Y:S01]  /*0f00*/  IMAD.MOV R4, RZ, RZ, -R4 ;  /* 0x000000ffff047224 */ /* 0x000fe200078e0a04 */
[----:B------:R-:W-:Y:S01]  /*0f10*/  SGXT.U32 R3, R3, 0x1 ;  /* 0x000000010303781a */ /* 0x000fe20000000000 */
[C---:B------:R-:W-:Y:S02]  /*0f20*/  IMAD R40, R65.reuse, R5, R40 ;  /* 0x0000000541287224 */ /* 0x040fe400078e0228 */
[----:B------:R-:W-:Y:S01]  /*0f30*/  @!P0 IMAD.IADD R2, R2, 0x1, -R11 ;  /* 0x0000000102028824 */ /* 0x000fe200078e0a0b */
[----:B------:R-:W-:Y:S01]  /*0f40*/  ISETP.NE.AND P0, PT, R82, RZ, PT ;  /* 0x000000ff5200720c */ /* 0x000fe20003f05270 */
[----:B------:R-:W-:-:S02]  /*0f50*/  IMAD R44, R65, R4, R44 ;  /* 0x00000004412c7224 */ /* 0x000fc400078e022c */
[----:B------:R-:W-:-:S04]  /*0f60*/  IMAD.HI.U32 R5, R39, R48, RZ ;  /* 0x0000003027057227 */ /* 0x000fc800078e00ff */
[----:B------:R-:W-:-:S04]  /*0f70*/  IMAD.HI.U32 R4, R39, R6, RZ ;  /* 0x0000000627047227 */ /* 0x000fc800078e00ff */
[----:B------:R-:W-:Y:S02]  /*0f80*/  IMAD R12, R3, UR14, RZ ;  /* 0x0000000e030c7c24 */ /* 0x000fe4000f8e02ff */
[----:B------:R-:W-:Y:S02]  /*0f90*/  IMAD.MOV R5, RZ, RZ, -R5 ;  /* 0x000000ffff057224 */ /* 0x000fe400078e0a05 */
[----:B------:R-:W-:Y:S02]  /*0fa0*/  IMAD.MOV R4, RZ, RZ, -R4 ;  /* 0x000000ffff047224 */ /* 0x000fe400078e0a04 */
[----:B------:R-:W-:Y:S02]  /*0fb0*/  IMAD.U32 R9, RZ, RZ, UR14 ;  /* 0x0000000eff097e24 */ /* 0x000fe4000f8e00ff */
[----:B------:R-:W-:Y:S01]  /*0fc0*/  IMAD R20, R7, 0x2, R12 ;  /* 0x0000000207147824 */ /* 0x000fe200078e020c */
[----:B------:R-:W-:Y:S01]  /*0fd0*/  LOP3.LUT R7, R3, 0x10, RZ, 0xfc, !PT ;  /* 0x0000001003077812 */ /* 0x000fe200078efcff */
[----:B------:R-:W-:-:S02]  /*0fe0*/  IMAD.MOV.U32 R85, RZ, RZ, R2 ;  /* 0x000000ffff557224 */ /* 0x000fc400078e0002 */
[C---:B------:R-:W-:Y:S02]  /*0ff0*/  IMAD R48, R65.reuse, R5, R48 ;  /* 0x0000000541307224 */ /* 0x040fe400078e0230 */
[----:B------:R-:W-:Y:S01]  /*1000*/  IMAD R2, R65, R4, R6 ;  /* 0x0000000441027224 */ /* 0x000fe200078e0206 */
[----:B------:R-:W-:Y:S01]  /*1010*/  LOP3.LUT R4, R37, 0x7f, RZ, 0xc0, !PT ;  /* 0x0000007f25047812 */ /* 0x000fe200078ec0ff */
[----:B-----5:R-:W-:Y:S01]  /*1020*/  VIADD R5, R93, 0x1f ;  /* 0x0000001f5d057836 */ /* 0x020fe20000000000 */
[----:B------:R-:W-:Y:S01]  /*1030*/  LOP3.LUT R6, R3, 0x8, RZ, 0xfc, !PT ;  /* 0x0000000803067812 */ /* 0x000fe200078efcff */
[----:B------:R-:W-:Y:S02]  /*1040*/  IMAD.U32 R11, RZ, RZ, UR14 ;  /* 0x0000000eff0b7e24 */ /* 0x000fe4000f8e00ff */
[----:B------:R-:W-:Y:S02]  /*1050*/  IMAD R32, R9, 0x2, R20 ;  /* 0x0000000209207824 */ /* 0x000fe400078e0214 */
[----:B------:R-:W-:Y:S01]  /*1060*/  @!P1 IMAD.MOV R85, RZ, RZ, -R85 ;  /* 0x000000ffff559224 */ /* 0x000fe200078e0a55 */
[----:B------:R-:W-:Y:S01]  /*1070*/  @!P0 LOP3.LUT R85, RZ, R82, RZ, 0x33, !PT ;  /* 0x00000052ff558212 */ /* 0x000fe200078e33ff */
[----:B------:R-:W-:Y:S01]  /*1080*/  IMAD.U32 R13, RZ, RZ, UR14 ;  /* 0x0000000eff0d7e24 */ /* 0x000fe2000f8e00ff */
[----:B------:R-:W-:Y:S01]  /*1090*/  ISETP.NE.U32.AND P1, PT, R4, RZ, PT ;  /* 0x000000ff0400720c */ /* 0x000fe20003f25070 */
[----:B------:R-:W-:Y:S01]  /*10a0*/  IMAD R80, R11, 0x2, R32 ;  /* 0x000000020b507824 */ /* 0x000fe200078e0220 */
[----:B------:R-:W-:Y:S01]  /*10b0*/  ISETP.GT.AND P0, PT, R5, 0x1f, PT ;  /* 0x0000001f0500780c */ /* 0x000fe20003f04270 */
[----:B------:R-:W-:-:S12]  /*10c0*/  BRA.U UP0, `(.L_x_5) ;  /* 0x0000000100187547 */ /* 0x000fd8000b800000 */
[----:B------:R-:W-:Y:S01]  /*10d0*/  ELECT P2, URZ, PT ;  /* 0x0000000000ff782f */ /* 0x000fe20003840000 */
[----:B------:R-:W-:Y:S01]  /*10e0*/  IMAD.MOV.U32 R8, RZ, RZ, 0x1 ;  /* 0x00000001ff087424 */ /* 0x000fe200078e00ff */
[----:B------:R-:W-:Y:S01]  /*10f0*/  UMOV UR4, 0x40 ;  /* 0x0000004000047882 */ /* 0x000fe20000000000 */
[----:B------:R-:W-:Y:S01]  /*1100*/  UVIRTCOUNT.DEALLOC.SMPOOL 0x80 ;  /* 0x000000800000784c */ /* 0x000fe20000000000 */
[----:B------:R-:W-:-:S09]  /*1110*/  ULEA UR4, UR5, UR4, 0x18 ;  /* 0x0000000405047291 */ /* 0x000fd2000f8ec0ff */
[----:B------:R0:W-:Y:S03]  /*1120*/  @P2 STS.U8 [UR4], R8 ;  /* 0x00000008ff002988 */ /* 0x0001e60008000004 */
.L_x_5:
[----:B------:R-:W-:Y:S01]  /*1130*/  STTM.16dp32bit_t0_t15.x32 tmem[UR12], RZ ;  /* 0x000000ff000079ed */ /* 0x000fe20008a8000c */
[----:B------:R-:W-:Y:S01]  /*1140*/  STTM.16dp32bit_t16_t31.x32 tmem[UR12+0x20], RZ ;  /* 0x000020ff000079ed */ /* 0x000fe20008aa000c */
[----:B------:R-:W1:Y:S02]  /*1150*/  FENCE.VIEW.ASYNC.T ;  /* 0x00000000000073c6 */ /* 0x000e640000000200 */
[----:B-1----:R-:W-:Y:S01]  /*1160*/  VOTEU.ALL UP1, P1 ;  /* 0x0000000000ff7886 */ /* 0x002fe20000820000 */
[----:B------:R-:W-:Y:S01]  /*1170*/  IMAD R14, R13, 0x2, R80 ;  /* 0x000000020d0e7824 */ /* 0x000fe200078e0250 */
[----:B------:R-:W-:Y:S01]  /*1180*/  UMOV UR13, UR10 ;  /* 0x0000000a000d7c82 */ /* 0x000fe20008000000 */
[----:B------:R-:W-:Y:S01]  /*1190*/  VOTEU.ALL UP2, P1 ;  /* 0x0000000000ff7886 */ /* 0x000fe20000840000 */
[----:B------:R-:W-:Y:S01]  /*11a0*/  IMAD R85, R85, UR8, RZ ;  /* 0x0000000855557c24 */ /* 0x000fe2000f8e02ff */
[----:B------:R-:W-:-:S04]  /*11b0*/  @!UP1 UIADD3 UR4, UPT, UPT, -UR6, 0x100000, URZ ;  /* 0x0010000006049890 */ /* 0x000fc8000fffe1ff */
[----:B------:R-:W-:Y:S02]  /*11c0*/  @!UP1 USHF.L.U32 UR5, UR4, 0xb, URZ ;  /* 0x0000000b04059899 */ /* 0x000fe400080006ff */
[----:B------:R-:W-:Y:S01]  /*11d0*/  @!UP1 USHF.L.U32 UR4, UR4, 0x1, URZ ;  /* 0x0000000104049899 */ /* 0x000fe200080006ff */
[----:B------:R-:W-:Y:S01]  /*11e0*/  BAR.SYNC.DEFER_BLOCKING 0x0 ;  /* 0x0000000000007b1d */ /* 0x000fe20000010000 */
[----:B------:R-:W-:Y:S01]  /*11f0*/  IMAD R24, R15, 0x2, R14 ;  /* 0x000000020f187824 */ /* 0x000fe200078e020e */
[-C--:B------:R-:W-:Y:S02]  /*1200*/  ISETP.LT.AND P3, PT, R6, R93.reuse, P0 ;  /* 0x0000005d0600720c */ /* 0x080fe40000761270 */
[----:B------:R-:W-:Y:S01]  /*1210*/  IADD3 R87, P5, PT, R85, UR24, RZ ;  /* 0x0000001855577c10 */ /* 0x000fe2000ffbe0ff */
[----:B------:R-:W-:Y:S01]  /*1220*/  IMAD R58, R17, 0x2, R24 ;  /* 0x00000002113a7824 */ /* 0x000fe200078e0218 */
[----:B------:R-:W-:Y:S01]  /*1230*/  ISETP.LT.AND P2, PT, R7, R93, P0 ;  /* 0x0000005d0700720c */ /* 0x000fe20000741270 */
[----:B------:R-:W-:Y:S01]  /*1240*/  IMAD.U32 R15, RZ, RZ, UR14 ;  /* 0x0000000eff0f7e24 */ /* 0x000fe2000f8e00ff */
[----:B------:R-:W-:Y:S01]  /*1250*/  LEA.HI.X.SX32 R85, R85, UR25, 0x1, P5 ;  /* 0x0000001955557c11 */ /* 0x000fe2000a8f0eff */
[----:B------:R-:W-:Y:S01]  /*1260*/  IMAD R16, R19, 0x4, R58 ;  /* 0x0000000413107824 */ /* 0x000fe200078e023a */
[-C--:B0-----:R-:W-:Y:S01]  /*1270*/  IADD3 R8, P6, PT, R12, R87.reuse, RZ ;  /* 0x000000570c087210 */ /* 0x081fe20007fde0ff */
[----:B------:R-:W-:Y:S01]  /*1280*/  IMAD.U32 R17, RZ, RZ, UR14 ;  /* 0x0000000eff117e24 */ /* 0x000fe2000f8e00ff */
[----:B------:R-:W-:Y:S01]  /*1290*/  IADD3 R10, P5, PT, R14, R87, RZ ;  /* 0x000000570e0a7210 */ /* 0x000fe20007fbe0ff */
[----:B------:R-:W-:Y:S01]  /*12a0*/  IMAD R26, R21, 0x2, R16 ;  /* 0x00000002151a7824 */ /* 0x000fe200078e0210 */
[----:B------:R-:W-:-:S02]  /*12b0*/  LEA.HI.X.SX32 R9, R12, R85, 0x1, P6 ;  /* 0x000000550c097211 */ /* 0x000fc400030f0eff */
[----:B------:R-:W-:Y:S01]  /*12c0*/  ISETP.LT.AND P4, PT, R3, R93, P0 ;  /* 0x0000005d0300720c */ /* 0x000fe20000781270 */
[----:B------:R-:W0:Y:S02]  /*12d0*/  FENCE.VIEW.ASYNC.S ;  /* 0x00000000000073c6 */ /* 0x000e240000000000 */
[----:B0-----:R0:W1:Y:S02]  /*12e0*/  @!UP2 SYNCS.EXCH.64 URZ, [UR13], UR4 ;  /* 0x000000040dffa5b2 */ /* 0x0010640008000100 */
[----:B-1----:R-:W-:Y:S01]  /*12f0*/  BAR.SYNC.DEFER_BLOCKING 0x0 ;  /* 0x0000000000007b1d */ /* 0x002fe20000010000 */
[----:B------:R-:W-:Y:S01]  /*1300*/  IMAD R56, R15, 0x2, R26 ;  /* 0x000000020f387824 */ /* 0x000fe200078e021a */
[----:B------:R-:W-:Y:S01]  /*1310*/  LEA.HI.X.SX32 R11, R14, R85, 0x1, P5 ;  /* 0x000000550e0b7211 */ /* 0x000fe200028f0eff */
[----:B------:R-:W-:Y:S01]  /*1320*/  IMAD.U32 R19, RZ, RZ, UR14 ;  /* 0x0000000eff137e24 */ /* 0x000fe2000f8e00ff */
[----:B------:R-:W-:Y:S01]  /*1330*/  IADD3 R12, P6, PT, R16, R87, RZ ;  /* 0x00000057100c7210 */ /* 0x000fe20007fde0ff */
[----:B------:R-:W-:-:S03]  /*1340*/  IMAD R86, R17, 0x2, R56 ;  /* 0x0000000211567824 */ /* 0x000fc600078e0238 */
[----:B------:R-:W-:Y:S01]  /*1350*/  LEA.HI.X.SX32 R13, R16, R85, 0x1, P6 ;  /* 0x00000055100d7211 */ /* 0x000fe200030f0eff */
[----:B------:R-:W-:Y:S01]  /*1360*/  IMAD R28, R19, 0x2, R86 ;  /* 0x00000002131c7824 */ /* 0x000fe200078e0256 */
[----:B------:R-:W-:Y:S01]  /*1370*/  LOP3.LUT R69, R78, 0x38, RZ, 0xfc, !PT ;  /* 0x000000384e457812 */ /* 0x000fe200078efcff */
[----:B------:R-:W-:Y:S01]  /*1380*/  VIADD R90, R38, UR7 ;  /* 0x00000007265a7c36 */ /* 0x000fe20008000000 */
[----:B------:R-:W-:Y:S02]  /*1390*/  PRMT R121, RZ, 0x7610, R121 ;  /* 0x00007610ff797816 */ /* 0x000fe40000000079 */
[----:B------:R-:W-:Y:S01]  /*13a0*/  PRMT R110, RZ, 0x7610, R110 ;  /* 0x00007610ff6e7816 */ /* 0x000fe2000000006e */
[----:B------:R-:W-:Y:S01]  /*13b0*/  IMAD.U32 R27, RZ, RZ, UR14 ;  /* 0x0000000eff1b7e24 */ /* 0x000fe2000f8e00ff */
[----:B------:R-:W-:Y:S01]  /*13c0*/  PRMT R112, RZ, 0x7610, R112 ;  /* 0x00007610ff707816 */ /* 0x000fe20000000070 */
[----:B0-----:R-:W0:Y:S01]  /*13d0*/  LDCU UR4, c[0x0][0x3b0] ;  /* 0x00007600ff0477ac */ /* 0x001e220008000800 */
[----:B------:R-:W2:Y:S01]  /*13e0*/  @P3 LDG.E.U8 R117, desc[UR18][R10.64] ;  /* 0x000000120a753981 */ /* 0x000ea2000c1e1100 */
[----:B------:R-:W-:-:S03]  /*13f0*/  IADD3 R16, P3, PT, R28, R87, RZ ;  /* 0x000000571c107210 */ /* 0x000fc60007f7e0ff */
[----:B------:R-:W3:Y:S01]  /*1400*/  @P2 LDG.E.U8 R123, desc[UR18][R12.64] ;  /* 0x000000120c7b2981 */ /* 0x000ee2000c1e1100 */
[----:B------:R-:W-:Y:S02]  /*1410*/  LEA.HI.X.SX32 R17, R28, R85, 0x1, P3 ;  /* 0x000000551c117211 */ /* 0x000fe400018f0eff */
[C---:B------:R-:W-:Y:S01]  /*1420*/  ISETP.GT.U32.AND P3, PT, R65.reuse, R66, PT ;  /* 0x000000424100720c */ /* 0x040fe20003f64070 */
[----:B------:R-:W4:Y:S01]  /*1430*/  @P4 LDG.E.U8 R119, desc[UR18][R8.64] ;  /* 0x0000001208774981 */ /* 0x000f22000c1e1100 */
[C---:B------:R-:W-:Y:S02]  /*1440*/  ISETP.GT.U32.AND P2, PT, R65.reuse, R50, PT ;  /* 0x000000324100720c */ /* 0x040fe40003f44070 */
[----:B------:R-:W-:Y:S02]  /*1450*/  ISETP.GT.U32.AND P4, PT, R65, R54, PT ;  /* 0x000000364100720c */ /* 0x000fe40003f84070 */
[----:B------:R-:W-:Y:S01]  /*1460*/  IABS R60, R69 ;  /* 0x00000045003c7213 */ /* 0x000fe20000000000 */
[----:B------:R-:W-:-:S06]  /*1470*/  VIADD R41, R90, 0x1c ;  /* 0x0000001c5a297836 */ /* 0x000fcc0000000000 */
[--C-:B------:R-:W-:Y:S01]  /*1480*/  @!P3 IMAD.IADD R66, R66, 0x1, -R65.reuse ;  /* 0x000000014242b824 */ /* 0x100fe200078e0a41 */
[C---:B------:R-:W-:Y:S01]  /*1490*/  ISETP.GT.U32.AND P3, PT, R65.reuse, R64, PT ;  /* 0x000000404100720c */ /* 0x040fe20003f64070 */
[--C-:B------:R-:W-:Y:S01]  /*14a0*/  @!P2 IMAD.IADD R50, R50, 0x1, -R65.reuse ;  /* 0x000000013232a824 */ /* 0x100fe200078e0a41 */
[----:B------:R-:W-:Y:S01]  /*14b0*/  ISETP.GT.U32.AND P2, PT, R65, R46, PT ;  /* 0x0000002e4100720c */ /* 0x000fe20003f44070 */
[----:B------:R-:W-:Y:S01]  /*14c0*/  IMAD.HI.U32 R19, R39, R60, RZ ;  /* 0x0000003c27137227 */ /* 0x000fe200078e00ff */
[----:B------:R-:W-:Y:S02]  /*14d0*/  LOP3.LUT R14, R3, 0x18, RZ, 0xfc, !PT ;  /* 0x00000018030e7812 */ /* 0x000fe400078efcff */
[----:B------:R-:W-:Y:S01]  /*14e0*/  ISETP.GT.U32.AND P5, PT, R65, R0, PT ;  /* 0x000000004100720c */ /* 0x000fe20003fa4070 */
[----:B------:R-:W-:Y:S01]  /*14f0*/  @!P4 IMAD.IADD R54, R54, 0x1, -R65 ;  /* 0x000000013636c824 */ /* 0x000fe200078e0a41 */
[----:B------:R-:W-:Y:S01]  /*1500*/  IABS R68, R41 ;  /* 0x0000002900447213 */ /* 0x000fe20000000000 */
[----:B------:R-:W-:Y:S01]  /*1510*/  IMAD.MOV R22, RZ, RZ, -R19 ;  /* 0x000000ffff167224 */ /* 0x000fe200078e0a13 */
[----:B------:R-:W-:-:S02]  /*1520*/  ISETP.LT.AND P6, PT, R14, R93, P0 ;  /* 0x0000005d0e00720c */ /* 0x000fc400007c1270 */
[----:B------:R-:W-:Y:S01]  /*1530*/  ISETP.GT.U32.AND P4, PT, R65, R42, PT ;  /* 0x0000002a4100720c */ /* 0x000fe20003f84070 */
[----:B------:R-:W-:Y:S01]  /*1540*/  IMAD.HI.U32 R18, R39, R68, RZ ;  /* 0x0000004427127227 */ /* 0x000fe200078e00ff */
[----:B------:R-:W-:-:S03]  /*1550*/  LOP3.LUT R15, R3, 0x2, RZ, 0xfc, !PT ;  /* 0x00000002030f7812 */ /* 0x000fc600078efcff */
[----:B------:R-:W-:Y:S02]  /*1560*/  IMAD R60, R65, R22, R60 ;  /* 0x00000016413c7224 */ /* 0x000fe400078e023c */
[--C-:B------:R-:W-:Y:S01]  /*1570*/  @!P3 IMAD.IADD R64, R64, 0x1, -R65.reuse ;  /* 0x000000014040b824 */ /* 0x100fe200078e0a41 */
[-C--:B------:R-:W-:Y:S01]  /*1580*/  IADD3 R22, P3, PT, R24, R87.reuse, RZ ;  /* 0x0000005718167210 */ /* 0x080fe20007f7e0ff */
[----:B------:R-:W-:Y:S02]  /*1590*/  IMAD.MOV R21, RZ, RZ, -R18 ;  /* 0x000000ffff157224 */ /* 0x000fe400078e0a12 */
[--C-:B------:R-:W-:Y:S01]  /*15a0*/  @!P2 IMAD.IADD R46, R46, 0x1, -R65.reuse ;  /* 0x000000012e2ea824 */ /* 0x100fe200078e0a41 */
[----:B------:R-:W-:Y:S01]  /*15b0*/  IADD3 R18, P2, PT, R20, R87, RZ ;  /* 0x0000005714127210 */ /* 0x000fe20007f5e0ff */
[----:B------:R-:W-:Y:S01]  /*15c0*/  @!P5 IMAD.IADD R0, R0, 0x1, -R65 ;  /* 0x000000010000d824 */ /* 0x000fe200078e0a41 */
[----:B------:R-:W-:Y:S01]  /*15d0*/  LEA.HI.X.SX32 R23, R24, R85, 0x1, P3 ;  /* 0x0000005518177211 */ /* 0x000fe200018f0eff */
[----:B------:R-:W5:Y:S01]  /*15e0*/  @P6 LDG.E.U8 R121, desc[UR18][R16.64] ;  /* 0x0000001210796981 */ /* 0x000f62000c1e1100 */
[----:B------:R-:W-:-:S02]  /*15f0*/  ISETP.LT.AND P5, PT, R15, R93, P0 ;  /* 0x0000005d0f00720c */ /* 0x000fc400007a1270 */
[C---:B------:R-:W-:Y:S01]  /*1600*/  ISETP.GT.U32.AND P3, PT, R65.reuse, R60, PT ;  /* 0x0000003c4100720c */ /* 0x040fe20003f64070 */
[--C-:B------:R-:W-:Y:S01]  /*1610*/  @!P4 IMAD.IADD R42, R42, 0x1, -R65.reuse ;  /* 0x000000012a2ac824 */ /* 0x100fe200078e0a41 */
[----:B------:R-:W-:Y:S02]  /*1620*/  LEA.HI.X.SX32 R19, R20, R85, 0x1, P2 ;  /* 0x0000005514137211 */ /* 0x000fe400010f0eff */
[C---:B------:R-:W-:Y:S02]  /*1630*/  ISETP.GT.U32.AND P6, PT, R65.reuse, R40, PT ;  /* 0x000000284100720c */ /* 0x040fe40003fc4070 */
[C---:B------:R-:W-:Y:S02]  /*1640*/  ISETP.GT.U32.AND P4, PT, R65.reuse, R44, PT ;  /* 0x0000002c4100720c */ /* 0x040fe40003f84070 */
[C---:B------:R-:W-:Y:S01]  /*1650*/  ISETP.GT.U32.AND P2, PT, R65.reuse, R52, PT ;  /* 0x000000344100720c */ /* 0x040fe20003f44070 */
[----:B------:R-:W-:Y:S01]  /*1660*/  IMAD R68, R65, R21, R68 ;  /* 0x0000001541447224 */ /* 0x000fe200078e0244 */
[----:B------:R-:W-:Y:S01]  /*1670*/  LOP3.LUT R20, R3, 0xa, RZ, 0xfc, !PT ;  /* 0x0000000a03147812 */ /* 0x000fe200078efcff */
[----:B------:R-:W2:Y:S01]  /*1680*/  @P5 LDG.E.U8 R110, desc[UR18][R18.64] ;  /* 0x00000012126e5981 */ /* 0x000ea2000c1e1100 */
[C---:B------:R-:W-:Y:S01]  /*1690*/  ISETP.GT.U32.AND P5, PT, R65.reuse, R2, PT ;  /* 0x000000024100720c */ /* 0x040fe20003fa4070 */
[----:B------:R-:W-:Y:S01]  /*16a0*/  @!P3 IMAD.IADD R60, R60, 0x1, -R65 ;  /* 0x000000013c3cb824 */ /* 0x000fe200078e0a41 */
[----:B------:R-:W-:-:S03]  /*16b0*/  ISETP.GT.U32.AND P3, PT, R65, R0, PT ;  /* 0x000000004100720c */ /* 0x000fc60003f64070 */
[--C-:B------:R-:W-:Y:S01]  /*16c0*/  @!P6 IMAD.IADD R40, R40, 0x1, -R65.reuse ;  /* 0x000000012828e824 */ /* 0x100fe200078e0a41 */
[-C--:B------:R-:W-:Y:S01]  /*16d0*/  ISETP.LT.AND P6, PT, R20, R93.reuse, P0 ;  /* 0x0000005d1400720c */ /* 0x080fe200007c1270 */
[--C-:B------:R-:W-:Y:S01]  /*16e0*/  @!P4 IMAD.IADD R44, R44, 0x1, -R65.reuse ;  /* 0x000000012c2cc824 */ /* 0x100fe200078e0a41 */
[C---:B------:R-:W-:Y:S01]  /*16f0*/  ISETP.GT.U32.AND P4, PT, R65.reuse, R48, PT ;  /* 0x000000304100720c */ /* 0x040fe20003f84070 */
[--C-:B------:R-:W-:Y:S01]  /*1700*/  @!P2 IMAD.IADD R52, R52, 0x1, -R65.reuse ;  /* 0x000000013434a824 */ /* 0x100fe200078e0a41 */
[----:B------:R-:W-:Y:S01]  /*1710*/  ISETP.GT.U32.AND P2, PT, R65, R68, PT ;  /* 0x000000444100720c */ /* 0x000fe20003f44070 */
[----:B------:R-:W-:Y:S01]  /*1720*/  IMAD R72, R27, 0x2, R28 ;  /* 0x000000021b487824 */ /* 0x000fe200078e021c */
[----:B------:R-:W-:Y:S01]  /*1730*/  LOP3.LUT R21, R3, 0x12, RZ, 0xfc, !PT ;  /* 0x0000001203157812 */ /* 0x000fe200078efcff */
[--C-:B------:R-:W-:Y:S02]  /*1740*/  @!P5 IMAD.IADD R2, R2, 0x1, -R65.reuse ;  /* 0x000000010202d824 */ /* 0x100fe400078e0a41 */
[----:B------:R-:W-:Y:S01]  /*1750*/  @!P3 IMAD.IADD R0, R0, 0x1, -R65 ;  /* 0x000000010000b824 */ /* 0x000fe200078e0a41 */
[----:B------:R-:W-:-:S02]  /*1760*/  ISETP.LT.AND P5, PT, R21, R93, P0 ;  /* 0x0000005d1500720c */ /* 0x000fc400007a1270 */
[-C--:B------:R-:W-:Y:S01]  /*1770*/  IADD3 R28, P3, PT, R72, R87.reuse, RZ ;  /* 0x00000057481c7210 */ /* 0x080fe20007f7e0ff */
[----:B------:R-:W2:Y:S01]  /*1780*/  @P6 LDG.E.U8 R112, desc[UR18][R22.64] ;  /* 0x0000001216706981 */ /* 0x000ea2000c1e1100 */
[C---:B------:R-:W-:Y:S01]  /*1790*/  ISETP.GT.U32.AND P6, PT, R65.reuse, R50, PT ;  /* 0x000000324100720c */ /* 0x040fe20003fc4070 */
[--C-:B------:R-:W-:Y:S01]  /*17a0*/  @!P4 IMAD.IADD R48, R48, 0x1, -R65.reuse ;  /* 0x000000013030c824 */ /* 0x100fe200078e0a41 */
[C---:B------:R-:W-:Y:S01]  /*17b0*/  ISETP.GT.U32.AND P4, PT, R65.reuse, R54, PT ;  /* 0x000000364100720c */ /* 0x040fe20003f84070 */
[----:B------:R-:W-:Y:S01]  /*17c0*/  @!P2 IMAD.IADD R68, R68, 0x1, -R65 ;  /* 0x000000014444a824 */ /* 0x000fe200078e0a41 */
[----:B------:R-:W-:Y:S02]  /*17d0*/  IADD3 R24, P2, PT, R26, R87, RZ ;  /* 0x000000571a187210 */ /* 0x000fe40007f5e0ff */
[----:B------:R-:W-:Y:S02]  /*17e0*/  LEA.HI.X.SX32 R29, R72, R85, 0x1, P3 ;  /* 0x00000055481d7211 */ /* 0x000fe400018f0eff */
[----:B------:R-:W-:-:S02]  /*17f0*/  ISETP.GT.U32.AND P3, PT, R65, R44, PT ;  /* 0x0000002c4100720c */ /* 0x000fc40003f64070 */
[----:B------:R-:W-:Y:S02]  /*1800*/  PRMT R114, RZ, 0x7610, R114 ;  /* 0x00007610ff727816 */ /* 0x000fe40000000072 */
[----:B------:R-:W-:Y:S02]  /*1810*/  LEA.HI.X.SX32 R25, R26, R85, 0x1, P2 ;  /* 0x000000551a197211 */ /* 0x000fe400010f0eff */
[----:B------:R-:W-:Y:S02]  /*1820*/  ISETP.GT.U32.AND P2, PT, R65, R42, PT ;  /* 0x0000002a4100720c */ /* 0x000fe40003f44070 */
[----:B------:R-:W-:Y:S01]  /*1830*/  LOP3.LUT R26, R3, 0x1a, RZ, 0xfc, !PT ;  /* 0x0000001a031a7812 */ /* 0x000fe200078efcff */
[----:B------:R-:W2:Y:S01]  /*1840*/  @P5 LDG.E.U8 R114, desc[UR18][R24.64] ;  /* 0x0000001218725981 */ /* 0x000ea2000c1e1100 */
[C---:B------:R-:W-:Y:S01]  /*1850*/  ISETP.GT.U32.AND P5, PT, R65.reuse, R46, PT ;  /* 0x0000002e4100720c */ /* 0x040fe20003fa4070 */
[--C-:B------:R-:W-:Y:S01]  /*1860*/  @!P6 IMAD.IADD R50, R50, 0x1, -R65.reuse ;  /* 0x000000013232e824 */ /* 0x100fe200078e0a41 */
[----:B------:R-:W-:Y:S01]  /*1870*/  ISETP.LT.AND P6, PT, R26, R93, P0 ;  /* 0x0000005d1a00720c */ /* 0x000fe200007c1270 */
[--C-:B------:R-:W-:Y:S01]  /*1880*/  @!P4 IMAD.IADD R54, R54, 0x1, -R65.reuse ;  /* 0x000000013636c824 */ /* 0x100fe200078e0a41 */
[C---:B------:R-:W-:Y:S01]  /*1890*/  ISETP.GT.U32.AND P4, PT, R65.reuse, R66, PT ;  /* 0x000000424100720c */ /* 0x040fe20003f84070 */
[----:B------:R-:W-:Y:S01]  /*18a0*/  @!P3 IMAD.IADD R44, R44, 0x1, -R65 ;  /* 0x000000012c2cb824 */ /* 0x000fe200078e0a41 */
[----:B------:R-:W-:-:S03]  /*18b0*/  ISETP.GT.U32.AND P3, PT, R65, R2, PT ;  /* 0x000000024100720c */ /* 0x000fc60003f64070 */
[--C-:B------:R-:W-:Y:S01]  /*18c0*/  @!P2 IMAD.IADD R42, R42, 0x1, -R65.reuse ;  /* 0x000000012a2aa824 */ /* 0x100fe200078e0a41 */
[----:B------:R-:W-:Y:S02]  /*18d0*/  ISETP.GT.U32.AND P2, PT, R65, R40, PT ;  /* 0x000000284100720c */ /* 0x000fe40003f44070 */
[----:B------:R-:W-:Y:S02]  /*18e0*/  LOP3.LUT R27, R3, 0x4, RZ, 0xfc, !PT ;  /* 0x00000004031b7812 */ /* 0x000fe400078efcff */
[----:B------:R-:W-:Y:S01]  /*18f0*/  PRMT R108, RZ, 0x7610, R108 ;  /* 0x00007610ff6c7816 */ /* 0x000fe2000000006c */
[--C-:B------:R-:W-:Y:S01]  /*1900*/  @!P5 IMAD.IADD R46, R46, 0x1, -R65.reuse ;  /* 0x000000012e2ed824 */ /* 0x100fe200078e0a41 */
[----:B------:R-:W-:Y:S01]  /*1910*/  ISETP.LT.AND P5, PT, R27, R93, P0 ;  /* 0x0000005d1b00720c */ /* 0x000fe200007a1270 */
[--C-:B------:R-:W-:Y:S01]  /*1920*/  @!P4 IMAD.IADD R66, R66, 0x1, -R65.reuse ;  /* 0x000000014242c824 */ /* 0x100fe200078e0a41 */
[----:B------:R-:W-:Y:S01]  /*1930*/  IADD3 R30, P4, PT, R32, R87, RZ ;  /* 0x00000057201e7210 */ /* 0x000fe20007f9e0ff */
[----:B------:R-:W-:Y:S01]  /*1940*/  @!P3 IMAD.IADD R2, R2, 0x1, -R65 ;  /* 0x000000010202b824 */ /* 0x000fe200078e0a41 */
[----:B------:R-:W2:Y:S01]  /*1950*/  @P6 LDG.E.U8 R108, desc[UR18][R28.64] ;  /* 0x000000121c6c6981 */ /* 0x000ea2000c1e1100 */
[----:B------:R-:W-:-:S02]  /*1960*/  ISETP.GT.U32.AND P6, PT, R65, R64, PT ;  /* 0x000000404100720c */ /* 0x000fc40003fc4070 */
[C---:B------:R-:W-:Y:S01]  /*1970*/  ISETP.GT.U32.AND P3, PT, R65.reuse, R68, PT ;  /* 0x000000444100720c */ /* 0x040fe20003f64070 */
[----:B------:R-:W-:Y:S01]  /*1980*/  @!P2 IMAD.IADD R40, R40, 0x1, -R65 ;  /* 0x000000012828a824 */ /* 0x000fe200078e0a41 */
[----:B------:R-:W-:Y:S02]  /*1990*/  PRMT R63, RZ, 0x7610, R63 ;  /* 0x00007610ff3f7816 */ /* 0x000fe4000000003f */
[----:B------:R-:W-:Y:S02]  /*19a0*/  LEA.HI.X.SX32 R31, R32, R85, 0x1, P4 ;  /* 0x00000055201f7211 */ /* 0x000fe400020f0eff */
[----:B------:R-:W-:Y:S02]  /*19b0*/  ISETP.GT.U32.AND P2, PT, R65, R52, PT ;  /* 0x000000344100720c */ /* 0x000fe40003f44070 */
[----:B------:R-:W-:Y:S01]  /*19c0*/  LOP3.LUT R32, R3, 0xc, RZ, 0xfc, !PT ;  /* 0x0000000c03207812 */ /* 0x000fe200078efcff */
[----:B------:R-:W2:Y:S03]  /*19d0*/  @P5 LDG.E.U8 R63, desc[UR18][R30.64] ;  /* 0x000000121e3f5981 */ /* 0x000ea6000c1e1100 */
[----:B------:R-:W-:Y:S01]  /*19e0*/  ISETP.LT.AND P5, PT, R32, R93, P0 ;  /* 0x0000005d2000720c */ /* 0x000fe200007a1270 */
[--C-:B------:R-:W-:Y:S01]  /*19f0*/  @!P6 IMAD.IADD R64, R64, 0x1, -R65.reuse ;  /* 0x000000014040e824 */ /* 0x100fe200078e0a41 */
[----:B------:R-:W-:Y:S01]  /*1a00*/  IADD3 R34, P6, PT, R58, R87, RZ ;  /* 0x000000573a227210 */ /* 0x000fe20007fde0ff */
[----:B------:R-:W-:Y:S01]  /*1a10*/  @!P3 IMAD.IADD R68, R68, 0x1, -R65 ;  /* 0x000000014444b824 */ /* 0x000fe200078e0a41 */
[----:B------:R-:W-:-:S02]  /*1a20*/  ISETP.GE.AND P3, PT, R51, RZ, PT ;  /* 0x000000ff3300720c */ /* 0x000fc40003f66270 */
[----:B------:R-:W-:Y:S01]  /*1a30*/  PRMT R95, RZ, 0x7610, R95 ;  /* 0x00007610ff5f7816 */ /* 0x000fe2000000005f */
[----:B------:R-:W-:Y:S01]  /*1a40*/  @!P2 IMAD.IADD R52, R52, 0x1, -R65 ;  /* 0x000000013434a824 */ /* 0x000fe200078e0a41 */
[----:B------:R-:W-:Y:S02]  /*1a50*/  LEA.HI.X.SX32 R35, R58, R85, 0x1, P6 ;  /* 0x000000553a237211 */ /* 0x000fe400030f0eff */
[----:B------:R-:W-:Y:S01]  /*1a60*/  ISETP.GT.U32.AND P2, PT, R65, R60, PT ;  /* 0x0000003c4100720c */ /* 0x000fe20003f44070 */
[----:B------:R-:W-:Y:S02]  /*1a70*/  IMAD.MOV.U32 R70, RZ, RZ, R0 ;  /* 0x000000ffff467224 */ /* 0x000fe400078e0000 */
[----:B------:R-:W2:Y:S01]  /*1a80*/  @P5 LDG.E.U8 R95, desc[UR18][R34.64] ;  /* 0x00000012225f5981 */ /* 0x000ea2000c1e1100 */
[----:B------:R-:W-:-:S03]  /*1a90*/  ISETP.GE.AND P5, PT, R53, RZ, PT ;  /* 0x000000ff3500720c */ /* 0x000fc60003fa6270 */
[----:B------:R-:W-:Y:S01]  /*1aa0*/  @!P3 IMAD.MOV R70, RZ, RZ, -R70 ;  /* 0x000000ffff46b224 */ /* 0x000fe200078e0a46 */
[----:B------:R-:W-:Y:S02]  /*1ab0*/  ISETP.GE.AND P3, PT, R55, RZ, PT ;  /* 0x000000ff3700720c */ /* 0x000fe40003f66270 */
[----:B------:R-:W-:Y:S01]  /*1ac0*/  ISETP.GT.U32.AND P4, PT, R65, R48, PT ;  /* 0x000000304100720c */ /* 0x000fe20003f84070 */
[----:B------:R-:W-:Y:S02]  /*1ad0*/  IMAD.MOV.U32 R62, RZ, RZ, R54 ;  /* 0x000000ffff3e7224 */ /* 0x000fe400078e0036 */
[----:B------:R-:W-:Y:S01]  /*1ae0*/  @!P2 IMAD.IADD R60, R60, 0x1, -R65 ;  /* 0x000000013c3ca824 */ /* 0x000fe200078e0a41 */
[----:B------:R-:W-:Y:S01]  /*1af0*/  ISETP.GE.AND P2, PT, R47, RZ, PT ;  /* 0x000000ff2f00720c */ /* 0x000fe20003f46270 */
[----:B------:R-:W-:Y:S02]  /*1b00*/  IMAD.U32 R47, RZ, RZ, UR14 ;  /* 0x0000000eff2f7e24 */ /* 0x000fe4000f8e00ff */
[----:B------:R-:W-:Y:S01]  /*1b10*/  @!P5 IMAD.MOV R62, RZ, RZ, -R62 ;  /* 0x000000ffff3ed224 */ /* 0x000fe200078e0a3e */
[----:B------:R-:W-:Y:S01]  /*1b20*/  ISETP.GE.AND P5, PT, R59, RZ, PT ;  /* 0x000000ff3b00720c */ /* 0x000fe20003fa6270 */
[----:B------:R-:W-:-:S02]  /*1b30*/  IMAD.MOV.U32 R74, RZ, RZ, R40 ;  /* 0x000000ffff4a7224 */ /* 0x000fc400078e0028 */
[----:B------:R-:W-:Y:S02]  /*1b40*/  IMAD R0, R47, 0x2, R72 ;  /* 0x000000022f007824 */ /* 0x000fe400078e0248 */
[----:B------:R-:W-:Y:S02]  /*1b50*/  IMAD.MOV.U32 R72, RZ, RZ, R42 ;  /* 0x000000ffff487224 */ /* 0x000fe400078e002a */
[----:B------:R-:W-:Y:S01]  /*1b60*/  @!P3 IMAD.MOV R74, RZ, RZ, -R74 ;  /* 0x000000ffff4ab224 */ /* 0x000fe200078e0a4a */
[----:B------:R-:W-:Y:S01]  /*1b70*/  ISETP.GE.AND P3, PT, R41, RZ, PT ;  /* 0x000000ff2900720c */ /* 0x000fe20003f66270 */
[----:B------:R-:W-:Y:S01]  /*1b80*/  @!P4 IMAD.IADD R48, R48, 0x1, -R65 ;  /* 0x000000013030c824 */ /* 0x000fe200078e0a41 */
[----:B------:R-:W-:Y:S01]  /*1b90*/  ISETP.GE.AND P4, PT, R78, RZ, PT ;  /* 0x000000ff4e00720c */ /* 0x000fe20003f86270 */
[----:B------:R-:W-:Y:S01]  /*1ba0*/  @!P2 IMAD.MOV R72, RZ, RZ, -R72 ;  /* 0x000000ffff48a224 */ /* 0x000fe200078e0a48 */
[----:B------:R-:W-:Y:S01]  /*1bb0*/  ISETP.GE.AND P2, PT, R49, RZ, PT ;  /* 0x000000ff3100720c */ /* 0x000fe20003f46270 */
[----:B------:R-:W-:Y:S01]  /*1bc0*/  @!P5 IMAD.MOV R66, RZ, RZ, -R66 ;  /* 0x000000ffff42d224 */ /* 0x000fe200078e0a42 */
[----:B------:R-:W-:Y:S01]  /*1bd0*/  ISETP.GE.AND P5, PT, R57, RZ, PT ;  /* 0x000000ff3900720c */ /* 0x000fe20003fa6270 */
[----:B------:R-:W-:Y:S01]  /*1be0*/  IMAD.MOV.U32 R76, RZ, RZ, R44 ;  /* 0x000000ffff4c7224 */ /* 0x000fe200078e002c */
[----:B------:R-:W-:-:S05]  /*1bf0*/  LOP3.LUT R33, R37, 0x1f, RZ, 0xc0, !PT ;  /* 0x0000001f25217812 */ /* 0x000fca00078ec0ff */
[----:B------:R-:W-:Y:S01]  /*1c00*/  @!P3 IMAD.MOV R68, RZ, RZ, -R68 ;  /* 0x000000ffff44b224 */ /* 0x000fe200078e0a44 */
[----:B------:R-:W-:Y:S01]  /*1c10*/  ISETP.NE.AND P3, PT, R83, RZ, PT ;  /* 0x000000ff5300720c */ /* 0x000fe20003f65270 */
[----:B------:R-:W-:Y:S01]  /*1c20*/  @!P4 IMAD.MOV R50, RZ, RZ, -R50 ;  /* 0x000000ffff32c224 */ /* 0x000fe200078e0a32 */
[----:B------:R-:W-:Y:S01]  /*1c30*/  LOP3.LUT R83, RZ, R83, RZ, 0x33, !PT ;  /* 0x00000053ff537212 */ /* 0x000fe200078e33ff */
[----:B------:R-:W-:Y:S01]  /*1c40*/  @!P2 IMAD.MOV R76, RZ, RZ, -R76 ;  /* 0x000000ffff4ca224 */ /* 0x000fe200078e0a4c */
[----:B------:R-:W-:Y:S01]  /*1c50*/  ISETP.GE.AND P4, PT, R67, RZ, PT ;  /* 0x000000ff4300720c */ /* 0x000fe20003f86270 */
[----:B------:R-:W-:Y:S01]  /*1c60*/  IMAD.MOV.U32 R54, RZ, RZ, R48 ;  /* 0x000000ffff367224 */ /* 0x000fe200078e0030 */
[----:B------:R-:W-:Y:S01]  /*1c70*/  ISETP.GE.AND P2, PT, R43, RZ, PT ;  /* 0x000000ff2b00720c */ /* 0x000fe20003f46270 */
[----:B------:R-:W-:Y:S01]  /*1c80*/  IMAD R89, R33, UR15, RZ ;  /* 0x0000000f21597c24 */ /* 0x000fe2000f8e02ff */
[----:B------:R-:W-:Y:S01]  /*1c90*/  SEL R43, R83, R50, !P3 ;  /* 0x00000032532b7207 */ /* 0x000fe20005800000 */
[----:B------:R-:W-:Y:S01]  /*1ca0*/  @!P5 IMAD.MOV R54, RZ, RZ, -R54 ;  /* 0x000000ffff36d224 */ /* 0x000fe200078e0a36 */
[----:B------:R-:W-:-:S02]  /*1cb0*/  ISETP.GE.AND P5, PT, R45, RZ, PT ;  /* 0x000000ff2d00720c */ /* 0x000fc40003fa6270 */
[----:B------:R-:W-:Y:S01]  /*1cc0*/  IADD3 R88, P6, PT, R89, UR26, RZ ;  /* 0x0000001a59587c10 */ /* 0x000fe2000ffde0ff */
[----:B0-----:R-:W-:Y:S01]  /*1cd0*/  IMAD R43, R43, UR4, RZ ;  /* 0x000000042b2b7c24 */ /* 0x001fe2000f8e02ff */
[----:B------:R-:W-:Y:S02]  /*1ce0*/  SEL R45, R83, R62, !P3 ;  /* 0x0000003e532d7207 */ /* 0x000fe40005800000 */
[----:B------:R-:W-:Y:S01]  /*1cf0*/  LEA.HI.X.SX32 R89, R89, UR27, 0x1, P6 ;  /* 0x0000001b59597c11 */ /* 0x000fe2000b0f0eff */
[----:B------:R-:W-:Y:S01]  /*1d00*/  @!P4 IMAD.MOV R46, RZ, RZ, -R46 ;  /* 0x000000ffff2ec224 */ /* 0x000fe200078e0a2e */
[----:B------:R-:W-:Y:S01]  /*1d10*/  SEL R47, R83, R70, !P3 ;  /* 0x00000046532f7207 */ /* 0x000fe20005800000 */
[----:B------:R-:W-:Y:S01]  /*1d20*/  IMAD R45, R45, UR4, RZ ;  /* 0x000000042d2d7c24 */ /* 0x000fe2000f8e02ff */
[----:B------:R-:W-:Y:S02]  /*1d30*/  IADD3 R42, P6, PT, R43, R88, RZ ;  /* 0x000000582b2a7210 */ /* 0x000fe40007fde0ff */
[----:B------:R-:W-:Y:S01]  /*1d40*/  ISETP.GE.AND P4, PT, R61, RZ, PT ;  /* 0x000000ff3d00720c */ /* 0x000fe20003f86270 */
[----:B------:R-:W-:Y:S01]  /*1d50*/  IMAD R47, R47, UR4, RZ ;  /* 0x000000042f2f7c24 */ /* 0x000fe2000f8e02ff */
[----:B------:R-:W-:-:S02]  /*1d60*/  LEA.HI.X.SX32 R43, R43, R89, 0x1, P6 ;  /* 0x000000592b2b7211 */ /* 0x000fc400030f0eff */
[----:B------:R-:W-:Y:S02]  /*1d70*/  SEL R49, R83, R72, !P3 ;  /* 0x0000004853317207 */ /* 0x000fe40005800000 */
[----:B------:R-:W-:Y:S02]  /*1d80*/  IADD3 R44, P6, PT, R45, R88, RZ ;  /* 0x000000582d2c7210 */ /* 0x000fe40007fde0ff */
[----:B------:R-:W-:Y:S01]  /*1d90*/  SEL R51, R83, R46, !P3 ;  /* 0x0000002e53337207 */ /* 0x000fe20005800000 */
[----:B------:R-:W-:Y:S01]  /*1da0*/  IMAD R49, R49, UR4, RZ ;  /* 0x0000000431317c24 */ /* 0x000fe2000f8e02ff */
[-C--:B------:R-:W-:Y:S01]  /*1db0*/  LEA.HI.X.SX32 R45, R45, R89.reuse, 0x1, P6 ;  /* 0x000000592d2d7211 */ /* 0x080fe200030f0eff */
[----:B------:R-:W-:Y:S01]  /*1dc0*/  IMAD.MOV.U32 R92, RZ, RZ, R52 ;  /* 0x000000ffff5c7224 */ /* 0x000fe200078e0034 */
[CC--:B------:R-:W-:Y:S02]  /*1dd0*/  IADD3 R46, P6, PT, R47.reuse, R88.reuse, RZ ;  /* 0x000000582f2e7210 */ /* 0x0c0fe40007fde0ff */
[----:B------:R-:W-:Y:S01]  /*1de0*/  LOP3.LUT R78, R78, 0x34, RZ, 0xfc, !PT ;  /* 0x000000344e4e7812 */ /* 0x000fe200078efcff */
[----:B------:R-:W-:Y:S01]  /*1df0*/  @!P4 IMAD.MOV R92, RZ, RZ, -R92 ;  /* 0x000000ffff5cc224 */ /* 0x000fe200078e0a5c */
[----:B------:R-:W-:Y:S01]  /*1e00*/  LEA.HI.X.SX32 R47, R47, R89, 0x1, P6 ;  /* 0x000000592f2f7211 */ /* 0x000fe200030f0eff */
[----:B------:R-:W-:Y:S01]  /*1e10*/  IMAD R51, R51, UR4, RZ ;  /* 0x0000000433337c24 */ /* 0x000fe2000f8e02ff */
[----:B------:R-:W-:-:S02]  /*1e20*/  IADD3 R48, P6, PT, R49, R88, RZ ;  /* 0x0000005831307210 */ /* 0x000fc40007fde0ff */
[----:B------:R-:W-:Y:S02]  /*1e30*/  SEL R53, R83, R74, !P3 ;  /* 0x0000004a53357207 */ /* 0x000fe40005800000 */
[----:B------:R-:W-:Y:S02]  /*1e40*/  IABS R84, R78 ;  /* 0x0000004e00547213 */ /* 0x000fe40000000000 */
[----:B------:R-:W-:Y:S01]  /*1e50*/  ISETP.GE.AND P4, PT, R69, RZ, PT ;  /* 0x000000ff4500720c */ /* 0x000fe20003f86270 */
[----:B------:R-:W-:Y:S01]  /*1e60*/  IMAD R53, R53, UR4, RZ ;  /* 0x0000000435357c24 */ /* 0x000fe2000f8e02ff */
[-C--:B------:R-:W-:Y:S01]  /*1e70*/  LEA.HI.X.SX32 R49, R49, R89.reuse, 0x1, P6 ;  /* 0x0000005931317211 */ /* 0x080fe200030f0eff */
[----:B------:R-:W-:Y:S01]  /*1e80*/  IMAD.HI.U32 R40, R39, R84, RZ ;  /* 0x0000005427287227 */ /* 0x000fe200078e00ff */
[----:B------:R-:W-:Y:S02]  /*1e90*/  IADD3 R50, P6, PT, R51, R88, RZ ;  /* 0x0000005833327210 */ /* 0x000fe40007fde0ff */
[----:B------:R-:W-:Y:S01]  /*1ea0*/  SEL R55, R83, R76, !P3 ;  /* 0x0000004c53377207 */ /* 0x000fe20005800000 */
[----:B------:R-:W-:Y:S01]  /*1eb0*/  IMAD.MOV R40, RZ, RZ, -R40 ;  /* 0x000000ffff287224 */ /* 0x000fe200078e0a28 */
[-C--:B------:R-:W-:Y:S01]  /*1ec0*/  LEA.HI.X.SX32 R51, R51, R89.reuse, 0x1, P6 ;  /* 0x0000005933337211 */ /* 0x080fe200030f0eff */
[----:B------:R-:W-:Y:S01]  /*1ed0*/  IMAD.MOV.U32 R58, RZ, RZ, R60 ;  /* 0x000000ffff3a7224 */ /* 0x000fe200078e003c */
[----:B------:R-:W-:Y:S01]  /*1ee0*/  IADD3 R52, P6, PT, R53, R88, RZ ;  /* 0x0000005835347210 */ /* 0x000fe20007fde0ff */
[----:B------:R-:W-:Y:S01]  /*1ef0*/  IMAD R55, R55, UR4, RZ ;  /* 0x0000000437377c24 */ /* 0x000fe2000f8e02ff */
[----:B------:R-:W-:Y:S01]  /*1f00*/  SEL R57, R83, R92, !P3 ;  /* 0x0000005c53397207 */ /* 0x000fe20005800000 */
[----:B------:R-:W-:Y:S01]  /*1f10*/  VIADD R90, R90, 0x3c ;  /* 0x0000003c5a5a7836 */ /* 0x000fe20000000000 */
[----:B------:R-:W-:Y:S01]  /*1f20*/  LEA.HI.X.SX32 R53, R53, R89, 0x1, P6 ;  /* 0x0000005935357211 */ /* 0x000fe200030f0eff */
[----:B------:R-:W-:Y:S01]  /*1f30*/  IMAD R84, R65, R40, R84 ;  /* 0x0000002841547224 */ /* 0x000fe200078e0254 */
[----:B------:R-:W-:Y:S01]  /*1f40*/  SEL R59, R83, R54, !P3 ;  /* 0x00000036533b7207 */ /* 0x000fe20005800000 */
[----:B------:R-:W-:Y:S01]  /*1f50*/  @!P4 IMAD.MOV R58, RZ, RZ, -R58 ;  /* 0x000000ffff3ac224 */ /* 0x000fe200078e0a3a */
[----:B------:R-:W-:Y:S01]  /*1f60*/  IADD3 R40, P4, PT, R56, R87, RZ ;  /* 0x0000005738287210 */ /* 0x000fe20007f9e0ff */
[----:B------:R-:W-:Y:S01]  /*1f70*/  IMAD R57, R57, UR4, RZ ;  /* 0x0000000439397c24 */ /* 0x000fe2000f8e02ff */
[----:B------:R-:W-:-:S02]  /*1f80*/  IADD3 R54, P6, PT, R55, R88, RZ ;  /* 0x0000005837367210 */ /* 0x000fc40007fde0ff */
[----:B------:R-:W-:Y:S01]  /*1f90*/  IABS R82, R90 ;  /* 0x0000005a00527213 */ /* 0x000fe20000000000 */
[----:B------:R-:W-:Y:S01]  /*1fa0*/  IMAD R59, R59, UR4, RZ ;  /* 0x000000043b3b7c24 */ /* 0x000fe2000f8e02ff */
[----:B------:R-:W-:Y:S02]  /*1fb0*/  LEA.HI.X.SX32 R41, R56, R85, 0x1, P4 ;  /* 0x0000005538297211 */ /* 0x000fe400020f0eff */
[----:B------:R-:W-:Y:S02]  /*1fc0*/  LEA.HI.X.SX32 R55, R55, R89, 0x1, P6 ;  /* 0x0000005937377211 */ /* 0x000fe400030f0eff */
[----:B------:R-:W-:Y:S02]  /*1fd0*/  SEL R61, R83, R58, !P3 ;  /* 0x0000003a533d7207 */ /* 0x000fe40005800000 */
[----:B------:R-:W-:Y:S01]  /*1fe0*/  IADD3 R56, P6, PT, R57, R88, RZ ;  /* 0x0000005839387210 */ /* 0x000fe20007fde0ff */
[----:B------:R-:W-:-:S03]  /*1ff0*/  IMAD.HI.U32 R39, R39, R82, RZ ;  /* 0x0000005227277227 */ /* 0x000fc600078e00ff */
[----:B------:R-:W-:Y:S01]  /*2000*/  LEA.HI.X.SX32 R57, R57, R89, 0x1, P6 ;  /* 0x0000005939397211 */ /* 0x000fe200030f0eff */
[----:B------:R-:W-:Y:S01]  /*2010*/  IMAD R61, R61, UR4, RZ ;  /* 0x000000043d3d7c24 */ /* 0x000fe2000f8e02ff */
[----:B------:R-:W-:Y:S01]  /*2020*/  IADD3 R58, P6, PT, R59, R88, RZ ;  /* 0x000000583b3a7210 */ /* 0x000fe20007fde0ff */
[----:B------:R-:W-:-:S03]  /*2030*/  IMAD.MOV R39, RZ, RZ, -R39 ;  /* 0x000000ffff277224 */ /* 0x000fc600078e0a27 */
[----:B------:R-:W-:Y:S01]  /*2040*/  LEA.HI.X.SX32 R59, R59, R89, 0x1, P6 ;  /* 0x000000593b3b7211 */ /* 0x000fe200030f0eff */
[----:B------:R-:W-:Y:S01]  /*2050*/  IMAD R82, R65, R39, R82 ;  /* 0x0000002741527224 */ /* 0x000fe200078e0252 */
[----:B------:R-:W-:Y:S02]  /*2060*/  IADD3 R60, P6, PT, R61, R88, RZ ;  /* 0x000000583d3c7210 */ /* 0x000fe40007fde0ff */
[----:B------:R-:W-:Y:S02]  /*2070*/  LOP3.LUT R39, R3, 0x14, RZ, 0xfc, !PT ;  /* 0x0000001403277812 */ /* 0x000fe400078efcff */
[----:B------:R-:W-:Y:S02]  /*2080*/  LEA.HI.X.SX32 R61, R61, R89, 0x1, P6 ;  /* 0x000000593d3d7211 */ /* 0x000fe400030f0eff */
[----:B------:R-:W-:Y:S02]  /*2090*/  ISETP.LT.AND P6, PT, R39, R93, P0 ;  /* 0x0000005d2700720c */ /* 0x000fe400007c1270 */
[----:B------:R-:W-:-:S02]  /*20a0*/  SEL R69, R83, R68, !P3 ;  /* 0x0000004453457207 */ /* 0x000fc40005800000 */
[----:B------:R-:W-:Y:S02]  /*20b0*/  PRMT R113, RZ, 0x7610, R113 ;  /* 0x00007610ff717816 */ /* 0x000fe40000000071 */
[----:B------:R-:W-:Y:S01]  /*20c0*/  SEL R67, R83, R66, !P3 ;  /* 0x0000004253437207 */ /* 0x000fe20005800000 */
[----:B------:R-:W-:Y:S02]  /*20d0*/  IMAD R69, R69, UR4, RZ ;  /* 0x0000000445457c24 */ /* 0x000fe4000f8e02ff */
[----:B------:R-:W-:Y:S02]  /*20e0*/  IMAD.MOV.U32 R72, RZ, RZ, R64 ;  /* 0x000000ffff487224 */ /* 0x000fe400078e0040 */
[----:B------:R-:W-:Y:S02]  /*20f0*/  IMAD R67, R67, UR4, RZ ;  /* 0x0000000443437c24 */ /* 0x000fe4000f8e02ff */
[----:B------:R-:W5:Y:S01]  /*2100*/  @P6 LDG.E.U8 R113, desc[UR18][R40.64] ;  /* 0x0000001228716981 */ /* 0x000f62000c1e1100 */
[----:B------:R-:W-:Y:S01]  /*2110*/  IADD3 R68, P6, PT, R69, R88, RZ ;  /* 0x0000005845447210 */ /* 0x000fe20007fde0ff */
[----:B------:R-:W-:-:S02]  /*2120*/  IMAD.MOV.U32 R74, RZ, RZ, R2 ;  /* 0x000000ffff4a7224 */ /* 0x000fc400078e0002 */
[----:B------:R-:W-:Y:S01]  /*2130*/  @!P2 IMAD.MOV R72, RZ, RZ, -R72 ;  /* 0x000000ffff48a224 */ /* 0x000fe200078e0a48 */
[----:B------:R-:W-:Y:S01]  /*2140*/  IADD3 R66, P2, PT, R67, R88, RZ ;  /* 0x0000005843427210 */ /* 0x000fe20007f5e0ff */
[----:B------:R-:W-:Y:S01]  /*2150*/  @!P5 IMAD.MOV R74, RZ, RZ, -R74 ;  /* 0x000000ffff4ad224 */ /* 0x000fe200078e0a4a */
[----:B------:R-:W-:Y:S02]  /*2160*/  LEA.HI.X.SX32 R69, R69, R89, 0x1, P6 ;  /* 0x0000005945457211 */ /* 0x000fe400030f0eff */
[----:B------:R-:W-:Y:S02]  /*2170*/  LOP3.LUT R64, R3, 0x1c, RZ, 0xfc, !PT ;  /* 0x0000001c03407812 */ /* 0x000fe400078efcff */
[----:B------:R-:W-:Y:S02]  /*2180*/  ISETP.GT.U32.AND P6, PT, R65, R84, PT ;  /* 0x000000544100720c */ /* 0x000fe40003fc4070 */
[----:B------:R-:W-:Y:S02]  /*2190*/  IADD3 R70, P5, PT, R0, R87, RZ ;  /* 0x0000005700467210 */ /* 0x000fe40007fbe0ff */
[----:B------:R-:W-:-:S02]  /*21a0*/  LEA.HI.X.SX32 R67, R67, R89, 0x1, P2 ;  /* 0x0000005943437211 */ /* 0x000fc400010f0eff */
[----:B------:R-:W-:Y:S02]  /*21b0*/  ISETP.LT.AND P2, PT, R64, R93, P0 ;  /* 0x0000005d4000720c */ /* 0x000fe40000741270 */
[----:B------:R-:W-:Y:S02]  /*21c0*/  LEA.HI R2, R37, 0xe, RZ, 0x1a ;  /* 0x0000000e25027811 */ /* 0x000fe400078fd0ff */
[----:B------:R-:W-:Y:S02]  /*21d0*/  LEA.HI.X.SX32 R71, R0, R85, 0x1, P5 ;  /* 0x0000005500477211 */ /* 0x000fe400028f0eff */
[----:B------:R-:W-:Y:S01]  /*21e0*/  ISETP.GT.U32.AND P5, PT, R65, R82, PT ;  /* 0x000000524100720c */ /* 0x000fe20003fa4070 */
[----:B------:R-:W-:Y:S01]  /*21f0*/  IMAD R0, R2, UR14, RZ ;  /* 0x0000000e02007c24 */ /* 0x000fe2000f8e02ff */
[C---:B------:R-:W-:Y:S02]  /*2200*/  SEL R75, R83.reuse, R72, !P3 ;  /* 0x00000048534b7207 */ /* 0x040fe40005800000 */
[----:B------:R-:W-:-:S02]  /*2210*/  SEL R77, R83, R74, !P3 ;  /* 0x0000004a534d7207 */ /* 0x000fc40005800000 */
[----:B------:R-:W-:Y:S01]  /*2220*/  PRMT R115, RZ, 0x7610, R115 ;  /* 0x00007610ff737816 */ /* 0x000fe20000000073 */
[----:B------:R-:W-:Y:S02]  /*2230*/  IMAD R75, R75, UR4, RZ ;  /* 0x000000044b4b7c24 */ /* 0x000fe4000f8e02ff */
[--C-:B------:R-:W-:Y:S01]  /*2240*/  @!P6 IMAD.IADD R84, R84, 0x1, -R65.reuse ;  /* 0x000000015454e824 */ /* 0x100fe200078e0a41 */
[----:B------:R-:W-:Y:S01]  /*2250*/  IADD3 R72, P6, PT, R0, R87, RZ ;  /* 0x0000005700487210 */ /* 0x000fe20007fde0ff */
[----:B------:R-:W-:Y:S01]  /*2260*/  IMAD R77, R77, UR4, RZ ;  /* 0x000000044d4d7c24 */ /* 0x000fe2000f8e02ff */
[----:B------:R-:W5:Y:S01]  /*2270*/  @P2 LDG.E.U8 R115, desc[UR18][R70.64] ;  /* 0x0000001246732981 */ /* 0x000f62000c1e1100 */
[-C--:B------:R-:W-:Y:S01]  /*2280*/  IADD3 R74, P2, PT, R75, R88.reuse, RZ ;  /* 0x000000584b4a7210 */ /* 0x080fe20007f5e0ff */
[----:B------:R-:W-:Y:S01]  /*2290*/  @!P5 IMAD.IADD R82, R82, 0x1, -R65 ;  /* 0x000000015252d824 */ /* 0x000fe200078e0a41 */
[----:B------:R-:W-:Y:S02]  /*22a0*/  LEA.HI.X.SX32 R73, R0, R85, 0x1, P6 ;  /* 0x0000005500497211 */ /* 0x000fe400030f0eff */
[----:B------:R-:W-:-:S02]  /*22b0*/  IADD3 R76, P6, PT, R77, R88, RZ ;  /* 0x000000584d4c7210 */ /* 0x000fc40007fde0ff */
[-C--:B------:R-:W-:Y:S02]  /*22c0*/  LEA.HI.X.SX32 R75, R75, R89.reuse, 0x1, P2 ;  /* 0x000000594b4b7211 */ /* 0x080fe400010f0eff */
[----:B------:R-:W-:Y:S02]  /*22d0*/  ISETP.GT.U32.AND P2, PT, R65, R84, PT ;  /* 0x000000544100720c */ /* 0x000fe40003f44070 */
[----:B------:R-:W-:Y:S02]  /*22e0*/  LEA.HI.X.SX32 R77, R77, R89, 0x1, P6 ;  /* 0x000000594d4d7211 */ /* 0x000fe400030f0eff */
[----:B------:R-:W-:Y:S02]  /*22f0*/  ISETP.GT.U32.AND P6, PT, R65, R82, PT ;  /* 0x000000524100720c */ /* 0x000fe40003fc4070 */
[----:B------:R-:W-:Y:S02]  /*2300*/  ISETP.LT.AND P5, PT, R2, R93, P0 ;  /* 0x0000005d0200720c */ /* 0x000fe400007a1270 */
[----:B------:R-:W-:-:S02]  /*2310*/  LEA.HI R0, R37, 0x1e, RZ, 0x1a ;  /* 0x0000001e25007811 */ /* 0x000fc400078fd0ff */
[----:B------:R-:W-:-:S03]  /*2320*/  PRMT R102, RZ, 0x7610, R102 ;  /* 0x00007610ff667816 */ /* 0x000fc60000000066 */
[--C-:B------:R-:W-:Y:S01]  /*2330*/  @!P2 IMAD.IADD R84, R84, 0x1, -R65.reuse ;  /* 0x000000015454a824 */ /* 0x100fe200078e0a41 */
[----:B------:R-:W-:Y:S01]  /*2340*/  ISETP.GE.AND P2, PT, R78, RZ, PT ;  /* 0x000000ff4e00720c */ /* 0x000fe20003f46270 */
[----:B------:R-:W-:Y:S02]  /*2350*/  IMAD R104, R0, UR14, RZ ;  /* 0x0000000e00687c24 */ /* 0x000fe4000f8e02ff */
[----:B------:R-:W-:Y:S01]  /*2360*/  @!P6 IMAD.IADD R82, R82, 0x1, -R65 ;  /* 0x000000015252e824 */ /* 0x000fe200078e0a41 */
[----:B------:R-:W-:Y:S01]  /*2370*/  IADD3 R78, P6, PT, R80, R87, RZ ;  /* 0x00000057504e7210 */ /* 0x000fe20007fde0ff */
[----:B------:R-:W5:Y:S01]  /*2380*/  @P5 LDG.E.U8 R102, desc[UR18][R72.64] ;  /* 0x0000001248665981 */ /* 0x000f62000c1e1100 */
[----:B------:R-:W-:Y:S02]  /*2390*/  ISETP.LT.AND P5, PT, R0, R93, P0 ;  /* 0x0000005d0000720c */ /* 0x000fe400007a1270 */
[----:B------:R-:W-:Y:S02]  /*23a0*/  LEA.HI.X.SX32 R79, R80, R85, 0x1, P6 ;  /* 0x00000055504f7211 */ /* 0x000fe400030f0eff */
[----:B------:R-:W-:-:S04]  /*23b0*/  IADD3 R80, P6, PT, R104, R87, RZ ;  /* 0x0000005768507210 */ /* 0x000fc80007fde0ff */
[----:B------:R-:W-:Y:S02]  /*23c0*/  LEA.HI.X.SX32 R81, R104, R85, 0x1, P6 ;  /* 0x0000005568517211 */ /* 0x000fe400030f0eff */
[----:B------:R-:W-:-:S06]  /*23d0*/  PRMT R104, RZ, 0x7610, R104 ;  /* 0x00007610ff687816 */ /* 0x000fcc0000000068 */
[----:B------:R-:W5:Y:S01]  /*23e0*/  @P5 LDG.E.U8 R104, desc[UR18][R80.64] ;  /* 0x0000001250685981 */ /* 0x000f62000c1e1100 */
[----:B------:R-:W-:Y:S01]  /*23f0*/  ISETP.GE.AND P5, PT, R90, RZ, PT ;  /* 0x000000ff5a00720c */ /* 0x000fe20003fa6270 */
[----:B------:R-:W-:Y:S01]  /*2400*/  IMAD.MOV.U32 R90, RZ, RZ, R82 ;  /* 0x000000ffff5a7224 */ /* 0x000fe200078e0052 */
[C---:B------:R-:W-:Y:S02]  /*2410*/  LOP3.LUT R65, R3.reuse, 0x6, RZ, 0xfc, !PT ;  /* 0x0000000603417812 */ /* 0x040fe400078efcff */
[----:B------:R-:W-:Y:S01]  /*2420*/  LOP3.LUT R82, R3, 0x16, RZ, 0xfc, !PT ;  /* 0x0000001603527812 */ /* 0x000fe200078efcff */
[----:B------:R-:W-:Y:S01]  /*2430*/  @!P2 IMAD.MOV R84, RZ, RZ, -R84 ;  /* 0x000000ffff54a224 */ /* 0x000fe200078e0a54 */
[-C--:B------:R-:W-:Y:S02]  /*2440*/  ISETP.LT.AND P4, PT, R33, R93.reuse, P0 ;  /* 0x0000005d2100720c */ /* 0x080fe40000781270 */
[-C--:B------:R-:W-:Y:S02]  /*2450*/  ISETP.LT.AND P6, PT, R65, R93.reuse, P0 ;  /* 0x0000005d4100720c */ /* 0x080fe400007c1270 */
[----:B------:R-:W-:-:S02]  /*2460*/  ISETP.LT.AND P0, PT, R82, R93, P0 ;  /* 0x0000005d5200720c */ /* 0x000fc40000701270 */
[----:B------:R-:W-:Y:S01]  /*2470*/  SEL R91, R83, R84, !P3 ;  /* 0x00000054535b7207 */ /* 0x000fe20005800000 */
[----:B------:R-:W-:Y:S01]  /*2480*/  @!P5 IMAD.MOV R90, RZ, RZ, -R90 ;  /* 0x000000ffff5ad224 */ /* 0x000fe200078e0a5a */
[C---:B------:R-:W-:Y:S02]  /*2490*/  IADD3 R84, P2, PT, R86.reuse, R87, RZ ;  /* 0x0000005756547210 */ /* 0x040fe40007f5e0ff */
[----:B------:R-:W-:Y:S01]  /*24a0*/  PRMT R116, RZ, 0x7610, R116 ;  /* 0x00007610ff747816 */ /* 0x000fe20000000074 */
[----:B------:R-:W-:Y:S01]  /*24b0*/  IMAD R87, R91, UR4, RZ ;  /* 0x000000045b577c24 */ /* 0x000fe2000f8e02ff */
[----:B------:R-:W-:Y:S02]  /*24c0*/  LEA.HI.X.SX32 R85, R86, R85, 0x1, P2 ;  /* 0x0000005556557211 */ /* 0x000fe400010f0eff */
[----:B------:R-:W-:-:S03]  /*24d0*/  SEL R83, R83, R90, !P3 ;  /* 0x0000005a53537207 */ /* 0x000fc60005800000 */
[----:B------:R-:W5:Y:S01]  /*24e0*/  @P0 LDG.E.U8 R116, desc[UR18][R84.64] ;  /* 0x0000001254740981 */ /* 0x000f62000c1e1100 */
[-C--:B------:R-:W-:Y:S01]  /*24f0*/  IADD3 R86, P0, PT, R87, R88.reuse, RZ ;  /* 0x0000005857567210 */ /* 0x080fe20007f1e0ff */
[----:B------:R-:W-:Y:S01]  /*2500*/  IMAD R83, R83, UR4, RZ ;  /* 0x0000000453537c24 */ /* 0x000fe2000f8e02ff */
[----:B------:R-:W-:Y:S02]  /*2510*/  PRMT R106, RZ, 0x7610, R106 ;  /* 0x00007610ff6a7816 */ /* 0x000fe4000000006a */
[----:B------:R-:W-:Y:S02]  /*2520*/  LEA.HI.X.SX32 R87, R87, R89, 0x1, P0 ;  /* 0x0000005957577211 */ /* 0x000fe400000f0eff */
[----:B------:R-:W-:Y:S02]  /*2530*/  IADD3 R88, P0, PT, R83, R88, RZ ;  /* 0x0000005853587210 */ /* 0x000fe40007f1e0ff */
[----:B------:R-:W-:Y:S01]  /*2540*/  PRMT R97, RZ, 0x7610, R97 ;  /* 0x00007610ff617816 */ /* 0x000fe20000000061 */
[----:B------:R-:W5:Y:S01]  /*2550*/  @P6 LDG.E.U8 R106, desc[UR18][R78.64] ;  /* 0x000000124e6a6981 */ /* 0x000f62000c1e1100 */
[----:B------:R-:W-:-:S02]  /*2560*/  PRMT R99, RZ, 0x7610, R99 ;  /* 0x00007610ff637816 */ /* 0x000fc40000000063 */
[----:B------:R-:W-:Y:S02]  /*2570*/  PRMT R101, RZ, 0x7610, R101 ;  /* 0x00007610ff657816 */ /* 0x000fe40000000065 */
[----:B------:R-:W-:Y:S01]  /*2580*/  PRMT R103, RZ, 0x7610, R103 ;  /* 0x00007610ff677816 */ /* 0x000fe20000000067 */
[----:B------:R-:W5:Y:S01]  /*2590*/  @P4 LDG.E.U8 R97, desc[UR18][R42.64] ;  /* 0x000000122a614981 */ /* 0x000f62000c1e1100 */
[----:B------:R-:W-:Y:S02]  /*25a0*/  PRMT R105, RZ, 0x7610, R105 ;  /* 0x00007610ff697816 */ /* 0x000fe40000000069 */
[----:B------:R-:W-:Y:S01]  /*25b0*/  PRMT R107, RZ, 0x7610, R107 ;  /* 0x00007610ff6b7816 */ /* 0x000fe2000000006b */
[----:B------:R-:W5:Y:S01]  /*25c0*/  @P4 LDG.E.U8 R99, desc[UR18][R46.64] ;  /* 0x000000122e634981 */ /* 0x000f62000c1e1100 */
[----:B------:R-:W-:Y:S02]  /*25d0*/  PRMT R109, RZ, 0x7610, R109 ;  /* 0x00007610ff6d7816 */ /* 0x000fe4000000006d */
[----:B------:R-:W-:Y:S01]  /*25e0*/  PRMT R111, RZ, 0x7610, R111 ;  /* 0x00007610ff6f7816 */ /* 0x000fe2000000006f */
[----:B------:R-:W5:Y:S01]  /*25f0*/  @P4 LDG.E.U8 R101, desc[UR18][R50.64] ;  /* 0x0000001232654981 */ /* 0x000f62000c1e1100 */
[----:B------:R-:W-:-:S02]  /*2600*/  PRMT R62, RZ, 0x7610, R62 ;  /* 0x00007610ff3e7816 */ /* 0x000fc4000000003e */
        /* <DEDUP_REMOVED lines=11> */
[----:B------:R-:W-:-:S03]  /*26c0*/  LEA.HI.X.SX32 R89, R83, R89, 0x1, P0 ;  /* 0x0000005953597211 */ /* 0x000fc600000f0eff */
[----:B------:R-:W5:Y:S04]  /*26d0*/  @P4 LDG.E.U8 R111, desc[UR18][R60.64] ;  /* 0x000000123c6f4981 */ /* 0x000f68000c1e1100 */
[----:B------:R-:W5:Y:S04]  /*26e0*/  @P4 LDG.E.U8 R62, desc[UR18][R44.64] ;  /* 0x000000122c3e4981 */ /* 0x000f68000c1e1100 */
[----:B------:R-:W5:Y:S04]  /*26f0*/  @P4 LDG.E.U8 R92, desc[UR18][R48.64] ;  /* 0x00000012305c4981 */ /* 0x000f68000c1e1100 */
[----:B------:R-:W5:Y:S04]  /*2700*/  @P4 LDG.E.U8 R94, desc[UR18][R66.64] ;  /* 0x00000012425e4981 */ /* 0x000f68000c1e1100 */
[----:B------:R-:W5:Y:S04]  /*2710*/  @P4 LDG.E.U8 R96, desc[UR18][R68.64] ;  /* 0x0000001244604981 */ /* 0x000f68000c1e1100 */
[----:B------:R-:W5:Y:S04]  /*2720*/  @P4 LDG.E.U8 R98, desc[UR18][R74.64] ;  /* 0x000000124a624981 */ /* 0x000f68000c1e1100 */
[----:B------:R-:W5:Y:S04]  /*2730*/  @P4 LDG.E.U8 R100, desc[UR18][R76.64] ;  /* 0x000000124c644981 */ /* 0x000f68000c1e1100 */
[----:B------:R-:W5:Y:S04]  /*2740*/  @P4 LDG.E.U8 R118, desc[UR18][R86.64] ;  /* 0x0000001256764981 */ /* 0x000f68000c1e1100 */
[----:B------:R-:W5:Y:S01]  /*2750*/  @P4 LDG.E.U8 R120, desc[UR18][R88.64] ;  /* 0x0000001258784981 */ /* 0x000f62000c1e1100 */
[----:B------:R-:W-:-:S04]  /*2760*/  @!UP1 UIADD3 UR4, UPT, UPT, -UR6, 0x100000, URZ ;  /* 0x0010000006049890 */ /* 0x000fc8000fffe1ff */
[----:B------:R-:W-:Y:S02]  /*2770*/  @!UP1 USHF.L.U32 UR5, UR4, 0xb, URZ ;  /* 0x0000000b04059899 */ /* 0x000fe400080006ff */
[----:B------:R-:W-:Y:S01]  /*2780*/  @!UP1 USHF.L.U32 UR4, UR4, 0x1, URZ ;  /* 0x0000000104049899 */ /* 0x000fe200080006ff */
[----:B------:R-:W-:Y:S01]  /*2790*/  VOTEU.ALL UP1, P1 ;  /* 0x0000000000ff7886 */ /* 0x000fe20000820000 */
[C---:B------:R-:W-:Y:S02]  /*27a0*/  LOP3.LUT R83, R4.reuse, 0x10, RZ, 0x3c, !PT ;  /* 0x0000001004537812 */ /* 0x040fe400078e3cff */
[C---:B------:R-:W-:Y:S02]  /*27b0*/  LOP3.LUT R90, R4.reuse, 0x20, RZ, 0x3c, !PT ;  /* 0x00000020045a7812 */ /* 0x040fe400078e3cff */
[----:B------:R-:W-:-:S06]  /*27c0*/  LOP3.LUT R91, R4, 0x30, RZ, 0x3c, !PT ;  /* 0x00000030045b7812 */ /* 0x000fcc00078e3cff */
[----:B------:R0:W1:Y:S01]  /*27d0*/  @!UP1 SYNCS.EXCH.64 URZ, [UR20+0x2008], UR4 ;  /* 0x0020080414ff95b2 */ /* 0x0000620008000100 */
[----:B----4-:R0:W-:Y:S04]  /*27e0*/  STS.U8 [R4+UR20], R119 ;  /* 0x0000007704007988 */ /* 0x0101e80008000014 */
[----:B--2---:R0:W-:Y:S04]  /*27f0*/  STS.U8 [R4+UR20+0x200], R117 ;  /* 0x0002007504007988 */ /* 0x0041e80008000014 */
[----:B---3--:R0:W-:Y:S04]  /*2800*/  STS.U8 [R4+UR20+0x400], R123 ;  /* 0x0004007b04007988 */ /* 0x0081e80008000014 */
[----:B-----5:R0:W-:Y:S04]  /*2810*/  STS.U8 [R4+UR20+0x600], R121 ;  /* 0x0006007904007988 */ /* 0x0201e80008000014 */
[----:B------:R0:W-:Y:S04]  /*2820*/  STS.U8 [R83+UR20+0x80], R110 ;  /* 0x0000806e53007988 */ /* 0x0001e80008000014 */
[----:B------:R0:W-:Y:S04]  /*2830*/  STS.U8 [R83+UR20+0x280], R112 ;  /* 0x0002807053007988 */ /* 0x0001e80008000014 */
[----:B------:R0:W-:Y:S04]  /*2840*/  STS.U8 [R83+UR20+0x480], R114 ;  /* 0x0004807253007988 */ /* 0x0001e80008000014 */
[----:B------:R0:W-:Y:S04]  /*2850*/  STS.U8 [R83+UR20+0x680], R108 ;  /* 0x0006806c53007988 */ /* 0x0001e80008000014 */
[----:B------:R0:W-:Y:S04]  /*2860*/  STS.U8 [R90+UR20+0x100], R63 ;  /* 0x0001003f5a007988 */ /* 0x0001e80008000014 */
[----:B------:R0:W-:Y:S01]  /*2870*/  STS.U8 [R90+UR20+0x300], R95 ;  /* 0x0003005f5a007988 */ /* 0x0001e20008000014 */
[----:B------:R-:W-:-:S04]  /*2880*/  ISETP.NE.U32.AND P0, PT, RZ, UR7, PT ;  /* 0x00000007ff007c0c */ /* 0x000fc8000bf05070 */
[C---:B------:R-:W-:Y:S02]  /*2890*/  ISETP.LT.OR P2, PT, R5.reuse, 0x20, P0 ;  /* 0x000000200500780c */ /* 0x040fe40000741670 */
[----:B------:R-:W-:Y:S01]  /*28a0*/  ISETP.GE.AND P3, PT, R5, 0x40, PT ;  /* 0x000000400500780c */ /* 0x000fe20003f66270 */
[----:B------:R0:W-:Y:S04]  /*28b0*/  STS.U8 [R90+UR20+0x500], R113 ;  /* 0x000500715a007988 */ /* 0x0001e80008000014 */
        /* <DEDUP_REMOVED lines=20> */
[----:B------:R0:W-:Y:S01]  /*2a00*/  STS.U8 [R83+UR20+0xf80], R120 ;  /* 0x000f807853007988 */ /* 0x0001e20008000014 */
[----:B-1----:R1:W-:Y:S06]  /*2a10*/  MEMBAR.ALL.CTA ;  /* 0x0000000000007992 */ /* 0x0023ec0000008000 */
[----:B-1----:R-:W1:Y:S02]  /*2a20*/  FENCE.VIEW.ASYNC.S ;  /* 0x00000000000073c6 */ /* 0x002e640000000000 */
[----:B-1----:R-:W-:Y:S06]  /*2a30*/  BAR.SYNC.DEFER_BLOCKING 0x0 ;  /* 0x0000000000007b1d */ /* 0x002fec0000010000 */
[----:B------:R-:W-:Y:S05]  /*2a40*/  @P2 BRA `(.L_x_6) ;  /* 0x00000000003c2947 */ /* 0x000fea0003800000 */
[----:B0-----:R-:W-:Y:S02]  /*2a50*/  UIADD3 UR4, UPT, UPT, UR20, 0x800, URZ ;  /* 0x0000080014047890 */ /* 0x001fe4000fffe0ff */
[----:B------:R-:W-:Y:S02]  /*2a60*/  USHF.R.U32.HI UR6, URZ, 0x4, UR20 ;  /* 0x00000004ff067899 */ /* 0x000fe40008011614 */
[----:B------:R-:W-:Y:S02]  /*2a70*/  USHF.R.U32.HI UR4, URZ, 0x4, UR4 ;  /* 0x00000004ff047899 */ /* 0x000fe40008011604 */
[----:B------:R-:W-:Y:S02]  /*2a80*/  USGXT.U32 UR6, UR6, 0xe ;  /* 0x0000000e0606789a */ /* 0x000fe40008000000 */
[----:B------:R-:W-:Y:S01]  /*2a90*/  USGXT.U32 UR8, UR4, 0xe ;  /* 0x0000000e0408789a */ /* 0x000fe20008000000 */
[----:B------:R-:W-:Y:S02]  /*2aa0*/  UMOV UR5, URZ ;  /* 0x000000ff00057c82 */ /* 0x000fe40008000000 */
[----:B------:R-:W-:Y:S01]  /*2ab0*/  UMOV UR4, UR10 ;  /* 0x0000000a00047c82 */ /* 0x000fe20008000000 */
[----:B------:R-:W-:Y:S01]  /*2ac0*/  UMOV UR16, 0x0 ;  /* 0x0000000000107882 */ /* 0x000fe20000000000 */
[----:B------:R-:W-:Y:S01]  /*2ad0*/  UMOV UR17, 0x4108490 ;  /* 0x0410849000117882 */ /* 0x000fe20000000000 */
[----:B------:R-:W-:Y:S01]  /*2ae0*/  UMOV UR7, 0x80004020 ;  /* 0x8000402000077882 */ /* 0x000fe20000000000 */
[----:B------:R-:W-:Y:S01]  /*2af0*/  UMOV UR9, 0xc0004010 ;  /* 0xc000401000097882 */ /* 0x000fe20000000000 */
[----:B------:R-:W-:Y:S01]  /*2b00*/  UMOV UR4, UR4 ;  /* 0x0000000400047c82 */ /* 0x000fe20008000000 */
[----:B------:R1:W-:Y:S01]  /*2b10*/  UTCQMMA gdesc[UR6], gdesc[UR8], tmem[UR21], tmem[UR16], idesc[UR17], !UPT ;  /* 0x00ff1008060075ea */ /* 0x0003e2000f800315 */
[----:B------:R1:W-:Y:S01]  /*2b20*/  UTCBAR [UR4], URZ ;  /* 0x000000ff040073e9 */ /* 0x0003e200080000ff */
[----:B------:R-:W-:-:S02]  /*2b30*/  NOP ;  /* 0x0000000000007918 */ /* 0x000fc40000000000 */
.L_x_6:
[----:B01----:R-:W-:Y:S01]  /*2b40*/  UMOV UR4, URZ ;  /* 0x000000ff00047c82 */ /* 0x003fe20008000000 */
[----:B------:R-:W-:Y:S05]  /*2b50*/  @!P3 BRA `(.L_x_7) ;  /* 0x0000000c00bcb947 */ /* 0x000fea0003800000 */
[----:B------:R-:W-:Y:S01]  /*2b60*/  SHF.R.S32.HI R62, RZ, 0x1f, R5 ;  /* 0x0000001fff3e7819 */ /* 0x000fe20000011405 */
[----:B------:R-:W-:Y:S01]  /*2b70*/  UIADD3 UR5, UPT, UPT, UR20, 0x1800, URZ ;  /* 0x0000180014057890 */ /* 0x000fe2000fffe0ff */
[----:B------:R-:W-:Y:S01]  /*2b80*/  VIADD R93, R93, 0xffffffe0 ;  /* 0xffffffe05d5d7836 */ /* 0x000fe20000000000 */
[----:B------:R-:W-:Y:S01]  /*2b90*/  UIADD3 UR4, UPT, UPT, UR20, 0x1000, URZ ;  /* 0x0000100014047890 */ /* 0x000fe2000fffe0ff */
[----:B------:R-:W-:Y:S01]  /*2ba0*/  LEA.HI R62, R62, R5, RZ, 0x5 ;  /* 0x000000053e3e7211 */ /* 0x000fe200078f28ff */
[----:B------:R-:W-:Y:S01]  /*2bb0*/  USHF.R.U32.HI UR5, URZ, 0x4, UR5 ;  /* 0x00000004ff057899 */ /* 0x000fe20008011605 */
[----:B------:R-:W-:Y:S01]  /*2bc0*/  IMAD.MOV.U32 R63, RZ, RZ, RZ ;  /* 0x000000ffff3f7224 */ /* 0x000fe200078e00ff */
[----:B------:R-:W-:Y:S01]  /*2bd0*/  USHF.L.U32 UR14, UR14, 0x5, URZ ;  /* 0x000000050e0e7899 */ /* 0x000fe200080006ff */
[----:B------:R-:W-:Y:S01]  /*2be0*/  SHF.R.S32.HI R62, RZ, 0x5, R62 ;  /* 0x00000005ff3e7819 */ /* 0x000fe2000001143e */
[----:B------:R-:W-:Y:S02]  /*2bf0*/  USHF.L.U32 UR15, UR15, 0x5, URZ ;  /* 0x000000050f0f7899 */ /* 0x000fe400080006ff */
[----:B------:R-:W-:Y:S01]  /*2c00*/  USHF.R.U32.HI UR4, URZ, 0x4, UR4 ;  /* 0x00000004ff047899 */ /* 0x000fe20008011604 */
[----:B------:R-:W-:Y:S01]  /*2c10*/  VIMNMX R62, PT, PT, R62, 0x2, !PT ;  /* 0x000000023e3e7848 */ /* 0x000fe20007fe0100 */
[----:B------:R-:W-:-:S02]  /*2c20*/  USGXT.U32 UR16, UR5, 0xe ;  /* 0x0000000e0510789a */ /* 0x000fc40008000000 */
[----:B------:R-:W-:Y:S02]  /*2c30*/  USHF.R.S32.HI UR22, URZ, 0x1f, UR14 ;  /* 0x0000001fff167899 */ /* 0x000fe4000801140e */
[----:B------:R-:W-:Y:S01]  /*2c40*/  VIADD R92, R62, 0xffffffff ;  /* 0xffffffff3e5c7836 */ /* 0x000fe20000000000 */
[----:B------:R-:W-:Y:S02]  /*2c50*/  USHF.R.S32.HI UR23, URZ, 0x1f, UR15 ;  /* 0x0000001fff177899 */ /* 0x000fe4000801140f */
[----:B------:R-:W-:Y:S01]  /*2c60*/  USGXT.U32 UR8, UR4, 0xe ;  /* 0x0000000e0408789a */ /* 0x000fe20008000000 */
[----:B------:R-:W-:Y:S01]  /*2c70*/  UMOV UR13, UR10 ;  /* 0x0000000a000d7c82 */ /* 0x000fe20008000000 */
[----:B------:R-:W-:Y:S01]  /*2c80*/  UMOV UR17, 0x1 ;  /* 0x0000000100117882 */ /* 0x000fe20000000000 */
[----:B------:R-:W-:-:S09]  /*2c90*/  UMOV UR5, URZ ;  /* 0x000000ff00057c82 */ /* 0x000fd20008000000 */
.L_x_10:
[----:B------:R-:W-:Y:S01]  /*2ca0*/  IADD3 R76, P3, PT, R76, UR15, RZ ;  /* 0x0000000f4c4c7c10 */ /* 0x000fe2000ff7e0ff */
[----:B------:R-:W-:Y:S01]  /*2cb0*/  IMAD.U32 R63, R63, -0x80000000, RZ ;  /* 0x800000003f3f7824 */ /* 0x000fe200078e00ff */
[----:B------:R-:W-:Y:S02]  /*2cc0*/  IADD3 R86, P2, PT, R86, UR15, RZ ;  /* 0x0000000f56567c10 */ /* 0x000fe4000ff5e0ff */
[----:B------:R-:W-:Y:S02]  /*2cd0*/  IADD3.X R77, PT, PT, R77, UR23, RZ, P3, !PT ;  /* 0x000000174d4d7c10 */ /* 0x000fe40009ffe4ff */
[----:B------:R-:W-:Y:S02]  /*2ce0*/  IADD3 R52, P3, PT, R52, UR15, RZ ;  /* 0x0000000f34347c10 */ /* 0x000fe4000ff7e0ff */
[----:B------:R-:W-:Y:S02]  /*2cf0*/  IADD3.X R87, PT, PT, R87, UR23, RZ, P2, !PT ;  /* 0x0000001757577c10 */ /* 0x000fe400097fe4ff */
[----:B------:R-:W-:-:S02]  /*2d00*/  IADD3.X R53, PT, PT, R53, UR23, RZ, P3, !PT ;  /* 0x0000001735357c10 */ /* 0x000fc40009ffe4ff */
[----:B------:R-:W-:Y:S02]  /*2d10*/  IADD3 R44, P3, PT, R44, UR15, RZ ;  /* 0x0000000f2c2c7c10 */ /* 0x000fe4000ff7e0ff */
[----:B------:R-:W-:Y:S02]  /*2d20*/  IADD3 R88, P6, PT, R88, UR15, RZ ;  /* 0x0000000f58587c10 */ /* 0x000fe4000ffde0ff */
[----:B------:R-:W-:Y:S02]  /*2d30*/  IADD3.X R45, PT, PT, R45, UR23, RZ, P3, !PT ;  /* 0x000000172d2d7c10 */ /* 0x000fe40009ffe4ff */
[----:B------:R-:W-:Y:S02]  /*2d40*/  IADD3 R60, P5, PT, R60, UR15, RZ ;  /* 0x0000000f3c3c7c10 */ /* 0x000fe4000ffbe0ff */
[----:B------:R-:W-:Y:S02]  /*2d50*/  IADD3 R58, P4, PT, R58, UR15, RZ ;  /* 0x0000000f3a3a7c10 */ /* 0x000fe4000ff9e0ff */
[----:B------:R-:W-:-:S02]  /*2d60*/  IADD3 R54, P2, PT, R54, UR15, RZ ;  /* 0x0000000f36367c10 */ /* 0x000fc4000ff5e0ff */
[----:B0-----:R-:W0:Y:S01]  /*2d70*/  SYNCS.PHASECHK.TRANS64.TRYWAIT P3, [UR13], R63 ;  /* 0x0000003fff0075a7 */ /* 0x001e22000806110d */
[----:B------:R-:W-:Y:S02]  /*2d80*/  IADD3.X R89, PT, PT, R89, UR23, RZ, P6, !PT ;  /* 0x0000001759597c10 */ /* 0x000fe4000b7fe4ff */
[----:B------:R-:W-:Y:S02]  /*2d90*/  IADD3.X R61, PT, PT, R61, UR23, RZ, P5, !PT ;  /* 0x000000173d3d7c10 */ /* 0x000fe4000affe4ff */
[----:B------:R-:W-:Y:S02]  /*2da0*/  IADD3.X R59, PT, PT, R59, UR23, RZ, P4, !PT ;  /* 0x000000173b3b7c10 */ /* 0x000fe4000a7fe4ff */
[----:B------:R-:W-:Y:S02]  /*2db0*/  IADD3.X R55, PT, PT, R55, UR23, RZ, P2, !PT ;  /* 0x0000001737377c10 */ /* 0x000fe400097fe4ff */
[----:B------:R-:W-:Y:S02]  /*2dc0*/  IADD3 R56, P6, PT, R56, UR15, RZ ;  /* 0x0000000f38387c10 */ /* 0x000fe4000ffde0ff */
[----:B------:R-:W-:-:S02]  /*2dd0*/  IADD3 R74, P5, PT, R74, UR15, RZ ;  /* 0x0000000f4a4a7c10 */ /* 0x000fc4000ffbe0ff */
[----:B------:R-:W-:Y:S02]  /*2de0*/  IADD3 R68, P4, PT, R68, UR15, RZ ;  /* 0x0000000f44447c10 */ /* 0x000fe4000ff9e0ff */
[----:B------:R-:W-:Y:S02]  /*2df0*/  IADD3 R48, P2, PT, R48, UR15, RZ ;  /* 0x0000000f30307c10 */ /* 0x000fe4000ff5e0ff */
[----:B------:R-:W-:Y:S02]  /*2e00*/  IADD3.X R57, PT, PT, R57, UR23, RZ, P6, !PT ;  /* 0x0000001739397c10 */ /* 0x000fe4000b7fe4ff */
[----:B------:R-:W-:Y:S02]  /*2e10*/  IADD3.X R75, PT, PT, R75, UR23, RZ, P5, !PT ;  /* 0x000000174b4b7c10 */ /* 0x000fe4000affe4ff */
[----:B------:R-:W-:Y:S02]  /*2e20*/  IADD3.X R69, PT, PT, R69, UR23, RZ, P4, !PT ;  /* 0x0000001745457c10 */ /* 0x000fe4000a7fe4ff */
[----:B------:R-:W-:-:S02]  /*2e30*/  IADD3.X R49, PT, PT, R49, UR23, RZ, P2, !PT ;  /* 0x0000001731317c10 */ /* 0x000fc400097fe4ff */
[----:B------:R-:W-:Y:S02]  /*2e40*/  IADD3 R66, P6, PT, R66, UR15, RZ ;  /* 0x0000000f42427c10 */ /* 0x000fe4000ffde0ff */
[----:B------:R-:W-:Y:S02]  /*2e50*/  IADD3 R50, P5, PT, R50, UR15, RZ ;  /* 0x0000000f32327c10 */ /* 0x000fe4000ffbe0ff */
[----:B------:R-:W-:Y:S02]  /*2e60*/  IADD3 R46, P4, PT, R46, UR15, RZ ;  /* 0x0000000f2e2e7c10 */ /* 0x000fe4000ff9e0ff */
[----:B------:R-:W-:Y:S02]  /*2e70*/  IADD3 R70, P2, PT, R70, UR14, RZ ;  /* 0x0000000e46467c10 */ /* 0x000fe4000ff5e0ff */
[----:B------:R-:W-:Y:S02]  /*2e80*/  IADD3.X R67, PT, PT, R67, UR23, RZ, P6, !PT ;  /* 0x0000001743437c10 */ /* 0x000fe4000b7fe4ff */
[----:B------:R-:W-:-:S02]  /*2e90*/  IADD3.X R51, PT, PT, R51, UR23, RZ, P5, !PT ;  /* 0x0000001733337c10 */ /* 0x000fc4000affe4ff */
[----:B------:R-:W-:Y:S02]  /*2ea0*/  IADD3.X R47, PT, PT, R47, UR23, RZ, P4, !PT ;  /* 0x000000172f2f7c10 */ /* 0x000fe4000a7fe4ff */
[----:B------:R-:W-:Y:S02]  /*2eb0*/  IADD3.X R71, PT, PT, R71, UR22, RZ, P2, !PT ;  /* 0x0000001647477c10 */ /* 0x000fe400097fe4ff */
[----:B------:R-:W-:Y:S02]  /*2ec0*/  IADD3 R42, P6, PT, R42, UR15, RZ ;  /* 0x0000000f2a2a7c10 */ /* 0x000fe4000ffde0ff */
[----:B------:R-:W-:Y:S02]  /*2ed0*/  IADD3 R80, P5, PT, R80, UR14, RZ ;  /* 0x0000000e50507c10 */ /* 0x000fe4000ffbe0ff */
[----:B------:R-:W-:Y:S02]  /*2ee0*/  IADD3 R28, P4, PT, R28, UR14, RZ ;  /* 0x0000000e1c1c7c10 */ /* 0x000fe4000ff9e0ff */
[----:B------:R-:W-:-:S02]  /*2ef0*/  IADD3 R40, P2, PT, R40, UR14, RZ ;  /* 0x0000000e28287c10 */ /* 0x000fc4000ff5e0ff */
        /* <DEDUP_REMOVED lines=28> */
[-C--:B------:R-:W-:Y:S02]  /*30c0*/  ISETP.GE.AND P6, PT, R3, R93.reuse, PT ;  /* 0x0000005d0300720c */ /* 0x080fe40003fc6270 */
[----:B------:R-:W-:-:S02]  /*30d0*/  ISETP.GE.AND P5, PT, R6, R93, PT ;  /* 0x0000005d0600720c */ /* 0x000fc40003fa6270 */
[----:B------:R-:W-:Y:S01]  /*30e0*/  PRMT R125, RZ, 0x7610, R125 ;  /* 0x00007610ff7d7816 */ /* 0x000fe2000000007d */
[----:B0-----:R-:W-:Y:S10]  /*30f0*/  @!P3 BRA `(.L_x_8) ;  /* 0x000000200080b947 */ /* 0x001ff40003800000 */
.L_x_16:
[-C--:B------:R-:W-:Y:S01]  /*3100*/  ISETP.GE.AND P2, PT, R7, R93.reuse, PT ;  /* 0x0000005d0700720c */ /* 0x080fe20003f46270 */
[----:B------:R-:W2:Y:S01]  /*3110*/  @!P6 LDG.E.U8 R125, desc[UR18][R8.64] ;  /* 0x00000012087de981 */ /* 0x000ea2000c1e1100 */
[-C--:B------:R-:W-:Y:S02]  /*3120*/  ISETP.GE.AND P3, PT, R14, R93.reuse, PT ;  /* 0x0000005d0e00720c */ /* 0x080fe40003f66270 */
[----:B------:R-:W-:Y:S02]  /*3130*/  PRMT R123, RZ, 0x7610, R123 ;  /* 0x00007610ff7b7816 */ /* 0x000fe4000000007b */
[----:B------:R-:W-:Y:S02]  /*3140*/  PRMT R121, RZ, 0x7610, R121 ;  /* 0x00007610ff797816 */ /* 0x000fe40000000079 */
[----:B------:R-:W-:Y:S02]  /*3150*/  PRMT R119, RZ, 0x7610, R119 ;  /* 0x00007610ff777816 */ /* 0x000fe40000000077 */
[----:B------:R-:W3:Y:S01]  /*3160*/  @!P5 LDG.E.U8 R123, desc[UR18][R10.64] ;  /* 0x000000120a7bd981 */ /* 0x000ee2000c1e1100 */
[----:B------:R-:W-:-:S03]  /*3170*/  ISETP.GE.AND P5, PT, R32, R93, PT ;  /* 0x0000005d2000720c */ /* 0x000fc60003fa6270 */
[----:B------:R-:W4:Y:S01]  /*3180*/  @!P2 LDG.E.U8 R121, desc[UR18][R12.64] ;  /* 0x000000120c79a981 */ /* 0x000f22000c1e1100 */
[----:B------:R-:W-:-:S03]  /*3190*/  ISETP.GE.AND P2, PT, R15, R93, PT ;  /* 0x0000005d0f00720c */ /* 0x000fc60003f46270 */
[----:B------:R-:W5:Y:S01]  /*31a0*/  @!P3 LDG.E.U8 R119, desc[UR18][R16.64] ;  /* 0x000000121077b981 */ /* 0x000f62000c1e1100 */
[-C--:B------:R-:W-:Y:S02]  /*31b0*/  ISETP.GE.AND P3, PT, R27, R93.reuse, PT ;  /* 0x0000005d1b00720c */ /* 0x080fe40003f66270 */
[----:B------:R-:W-:Y:S02]  /*31c0*/  PRMT R94, RZ, 0x7610, R94 ;  /* 0x00007610ff5e7816 */ /* 0x000fe4000000005e */
[----:B------:R-:W-:Y:S02]  /*31d0*/  PRMT R95, RZ, 0x7610, R95 ;  /* 0x00007610ff5f7816 */ /* 0x000fe4000000005f */
[----:B------:R-:W-:Y:S02]  /*31e0*/  PRMT R97, RZ, 0x7610, R97 ;  /* 0x00007610ff617816 */ /* 0x000fe40000000061 */
[-C--:B------:R-:W-:Y:S01]  /*31f0*/  ISETP.GE.AND P4, PT, R20, R93.reuse, PT ;  /* 0x0000005d1400720c */ /* 0x080fe20003f86270 */
[----:B------:R-:W5:Y:S01]  /*3200*/  @!P2 LDG.E.U8 R94, desc[UR18][R18.64] ;  /* 0x00000012125ea981 */ /* 0x000f62000c1e1100 */
[----:B------:R-:W-:-:S02]  /*3210*/  ISETP.GE.AND P2, PT, R2, R93, PT ;  /* 0x0000005d0200720c */ /* 0x000fc40003f46270 */
[----:B------:R-:W-:Y:S01]  /*3220*/  PRMT R98, RZ, 0x7610, R98 ;  /* 0x00007610ff627816 */ /* 0x000fe20000000062 */
[----:B------:R-:W5:Y:S01]  /*3230*/  @!P3 LDG.E.U8 R95, desc[UR18][R30.64] ;  /* 0x000000121e5fb981 */ /* 0x000f62000c1e1100 */
[-C--:B------:R-:W-:Y:S02]  /*3240*/  ISETP.GE.AND P3, PT, R21, R93.reuse, PT ;  /* 0x0000005d1500720c */ /* 0x080fe40003f66270 */
[----:B------:R-:W-:Y:S01]  /*3250*/  PRMT R100, RZ, 0x7610, R100 ;  /* 0x00007610ff647816 */ /* 0x000fe20000000064 */
[----:B------:R-:W5:Y:S01]  /*3260*/  @!P5 LDG.E.U8 R97, desc[UR18][R34.64] ;  /* 0x000000122261d981 */ /* 0x000f62000c1e1100 */
[----:B------:R-:W-:Y:S02]  /*3270*/  ISETP.GE.AND P5, PT, R39, R93, PT ;  /* 0x0000005d2700720c */ /* 0x000fe40003fa6270 */
[----:B------:R-:W-:Y:S01]  /*3280*/  PRMT R102, RZ, 0x7610, R102 ;  /* 0x00007610ff667816 */ /* 0x000fe20000000066 */
[----:B------:R-:W5:Y:S01]  /*3290*/  @!P4 LDG.E.U8 R98, desc[UR18][R22.64] ;  /* 0x000000121662c981 */ /* 0x000f62000c1e1100 */
[----:B------:R-:W-:-:S02]  /*32a0*/  PRMT R99, RZ, 0x7610, R99 ;  /* 0x00007610ff637816 */ /* 0x000fc40000000063 */
[-C--:B------:R-:W-:Y:S01]  /*32b0*/  ISETP.GE.AND P6, PT, R65, R93.reuse, PT ;  /* 0x0000005d4100720c */ /* 0x080fe20003fc6270 */
[----:B------:R-:W5:Y:S01]  /*32c0*/  @!P2 LDG.E.U8 R100, desc[UR18][R72.64] ;  /* 0x000000124864a981 */ /* 0x000f62000c1e1100 */
[-C--:B------:R-:W-:Y:S02]  /*32d0*/  ISETP.GE.AND P4, PT, R82, R93.reuse, PT ;  /* 0x0000005d5200720c */ /* 0x080fe40003f86270 */
[-C--:B------:R-:W-:Y:S01]  /*32e0*/  ISETP.GE.AND P2, PT, R64, R93.reuse, PT ;  /* 0x0000005d4000720c */ /* 0x080fe20003f46270 */
[----:B------:R-:W5:Y:S01]  /*32f0*/  @!P3 LDG.E.U8 R102, desc[UR18][R24.64] ;  /* 0x000000121866b981 */ /* 0x000f62000c1e1100 */
[----:B------:R-:W-:-:S03]  /*3300*/  ISETP.GE.AND P3, PT, R26, R93, PT ;  /* 0x0000005d1a00720c */ /* 0x000fc60003f66270 */
[----:B------:R-:W5:Y:S01]  /*3310*/  @!P5 LDG.E.U8 R99, desc[UR18][R40.64] ;  /* 0x000000122863d981 */ /* 0x000f62000c1e1100 */
[----:B------:R-:W-:Y:S02]  /*3320*/  ISETP.GE.AND P5, PT, R0, R93, PT ;  /* 0x0000005d0000720c */ /* 0x000fe40003fa6270 */
[----:B------:R-:W-:Y:S02]  /*3330*/  PRMT R96, RZ, 0x7610, R96 ;  /* 0x00007610ff607816 */ /* 0x000fe40000000060 */
[----:B------:R-:W-:Y:S02]  /*3340*/  PRMT R104, RZ, 0x7610, R104 ;  /* 0x00007610ff687816 */ /* 0x000fe40000000068 */
[----:B------:R-:W-:Y:S02]  /*3350*/  PRMT R106, RZ, 0x7610, R106 ;  /* 0x00007610ff6a7816 */ /* 0x000fe4000000006a */
[----:B------:R-:W-:Y:S01]  /*3360*/  PRMT R101, RZ, 0x7610, R101 ;  /* 0x00007610ff657816 */ /* 0x000fe20000000065 */
[----:B------:R-:W5:Y:S01]  /*3370*/  @!P6 LDG.E.U8 R96, desc[UR18][R78.64] ;  /* 0x000000124e60e981 */ /* 0x000f62000c1e1100 */
[----:B------:R-:W-:-:S03]  /*3380*/  PRMT R108, RZ, 0x7610, R108 ;  /* 0x00007610ff6c7816 */ /* 0x000fc6000000006c */
[----:B------:R-:W5:Y:S04]  /*3390*/  @!P4 LDG.E.U8 R104, desc[UR18][R84.64] ;  /* 0x000000125468c981 */ /* 0x000f68000c1e1100 */
[----:B------:R-:W5:Y:S04]  /*33a0*/  @!P3 LDG.E.U8 R106, desc[UR18][R28.64] ;  /* 0x000000121c6ab981 */ /* 0x000f68000c1e1100 */
[----:B------:R-:W5:Y:S04]  /*33b0*/  @!P2 LDG.E.U8 R101, desc[UR18][R70.64] ;  /* 0x000000124665a981 */ /* 0x000f68000c1e1100 */
[----:B------:R-:W5:Y:S01]  /*33c0*/  @!P5 LDG.E.U8 R108, desc[UR18][R80.64] ;  /* 0x00000012506cd981 */ /* 0x000f62000c1e1100 */
[----:B------:R-:W-:Y:S01]  /*33d0*/  BAR.SYNC.DEFER_BLOCKING 0x0 ;  /* 0x0000000000007b1d */ /* 0x000fe20000010000 */
[----:B------:R-:W-:-:S02]  /*33e0*/  ISETP.GE.AND P4, PT, R33, R93, PT ;  /* 0x0000005d2100720c */ /* 0x000fc40003f86270 */
[----:B------:R-:W-:Y:S02]  /*33f0*/  PRMT R116, RZ, 0x7610, R116 ;  /* 0x00007610ff747816 */ /* 0x000fe40000000074 */
[----:B------:R-:W-:-:S09]  /*3400*/  PRMT R118, RZ, 0x7610, R118 ;  /* 0x00007610ff767816 */ /* 0x000fd20000000076 */
[----:B------:R-:W-:Y:S02]  /*3410*/  @!P4 IMAD.MOV.U32 R62, RZ, RZ, R68 ;  /* 0x000000ffff3ec224 */ /* 0x000fe400078e0044 */
[----:B------:R-:W-:Y:S01]  /*3420*/  @!P4 IMAD.MOV.U32 R63, RZ, RZ, R69 ;  /* 0x000000ffff3fc224 */ /* 0x000fe200078e0045 */
[----:B------:R-:W-:-:S04]  /*3430*/  PRMT R120, RZ, 0x7610, R120 ;  /* 0x00007610ff787816 */ /* 0x000fc80000000078 */
[----:B------:R0:W5:Y:S02]  /*3440*/  @!P4 LDG.E.U8 R116, desc[UR18][R62.64] ;  /* 0x000000123e74c981 */ /* 0x000164000c1e1100 */
[----:B0-----:R-:W-:Y:S02]  /*3450*/  @!P4 IMAD.MOV.U32 R62, RZ, RZ, R74 ;  /* 0x000000ffff3ec224 */ /* 0x001fe400078e004a */
[----:B------:R-:W-:-:S05]  /*3460*/  @!P4 IMAD.MOV.U32 R63, RZ, RZ, R75 ;  /* 0x000000ffff3fc224 */ /* 0x000fca00078e004b */
[----:B------:R0:W5:Y:S01]  /*3470*/  @!P4 LDG.E.U8 R118, desc[UR18][R62.64] ;  /* 0x000000123e76c981 */ /* 0x000162000c1e1100 */
[----:B------:R-:W-:Y:S01]  /*3480*/  PRMT R122, RZ, 0x7610, R122 ;  /* 0x00007610ff7a7816 */ /* 0x000fe2000000007a */
[----:B0-----:R-:W-:Y:S02]  /*3490*/  @!P4 IMAD.MOV.U32 R62, RZ, RZ, R76 ;  /* 0x000000ffff3ec224 */ /* 0x001fe400078e004c */
[----:B------:R-:W-:-:S05]  /*34a0*/  @!P4 IMAD.MOV.U32 R63, RZ, RZ, R77 ;  /* 0x000000ffff3fc224 */ /* 0x000fca00078e004d */
[----:B------:R0:W5:Y:S01]  /*34b0*/  @!P4 LDG.E.U8 R120, desc[UR18][R62.64] ;  /* 0x000000123e78c981 */ /* 0x000162000c1e1100 */
[----:B------:R-:W-:Y:S02]  /*34c0*/  PRMT R103, RZ, 0x7610, R103 ;  /* 0x00007610ff677816 */ /* 0x000fe40000000067 */
[----:B------:R-:W-:Y:S02]  /*34d0*/  PRMT R105, RZ, 0x7610, R105 ;  /* 0x00007610ff697816 */ /* 0x000fe40000000069 */
[----:B------:R-:W-:Y:S02]  /*34e0*/  PRMT R107, RZ, 0x7610, R107 ;  /* 0x00007610ff6b7816 */ /* 0x000fe4000000006b */
[----:B------:R-:W-:Y:S01]  /*34f0*/  PRMT R109, RZ, 0x7610, R109 ;  /* 0x00007610ff6d7816 */ /* 0x000fe2000000006d */
[----:B------:R-:W5:Y:S01]  /*3500*/  @!P4 LDG.E.U8 R103, desc[UR18][R42.64] ;  /* 0x000000122a67c981 */ /* 0x000f62000c1e1100 */
[----:B0-----:R-:W-:Y:S02]  /*3510*/  @!P4 IMAD.MOV.U32 R62, RZ, RZ, R86 ;  /* 0x000000ffff3ec224 */ /* 0x001fe400078e0056 */
[----:B------:R-:W-:Y:S01]  /*3520*/  @!P4 IMAD.MOV.U32 R63, RZ, RZ, R87 ;  /* 0x000000ffff3fc224 */ /* 0x000fe200078e0057 */
[----:B------:R-:W-:Y:S01]  /*3530*/  PRMT R111, RZ, 0x7610, R111 ;  /* 0x00007610ff6f7816 */ /* 0x000fe2000000006f */
[----:B------:R-:W5:Y:S01]  /*3540*/  @!P4 LDG.E.U8 R105, desc[UR18][R46.64] ;  /* 0x000000122e69c981 */ /* 0x000f62000c1e1100 */
[----:B------:R-:W-:-:S02]  /*3550*/  PRMT R113, RZ, 0x7610, R113 ;  /* 0x00007610ff717816 */ /* 0x000fc40000000071 */
[----:B------:R-:W-:Y:S01]  /*3560*/  PRMT R115, RZ, 0x7610, R115 ;  /* 0x00007610ff737816 */ /* 0x000fe20000000073 */
[----:B------:R0:W5:Y:S01]  /*3570*/  @!P4 LDG.E.U8 R122, desc[UR18][R62.64] ;  /* 0x000000123e7ac981 */ /* 0x000162000c1e1100 */
[----:B------:R-:W-:Y:S02]  /*3580*/  PRMT R117, RZ, 0x7610, R117 ;  /* 0x00007610ff757816 */ /* 0x000fe40000000075 */
[----:B------:R-:W-:Y:S01]  /*3590*/  PRMT R110, RZ, 0x7610, R110 ;  /* 0x00007610ff6e7816 */ /* 0x000fe2000000006e */
[----:B------:R-:W5:Y:S01]  /*35a0*/  @!P4 LDG.E.U8 R107, desc[UR18][R50.64] ;  /* 0x00000012326bc981 */ /* 0x000f62000c1e1100 */
[----:B------:R-:W-:Y:S02]  /*35b0*/  PRMT R112, RZ, 0x7610, R112 ;  /* 0x00007610ff707816 */ /* 0x000fe40000000070 */
[----:B------:R-:W-:Y:S01]  /*35c0*/  PRMT R114, RZ, 0x7610, R114 ;  /* 0x00007610ff727816 */ /* 0x000fe20000000072 */
[----:B------:R-:W5:Y:S01]  /*35d0*/  @!P4 LDG.E.U8 R109, desc[UR18][R52.64] ;  /* 0x00000012346dc981 */ /* 0x000f62000c1e1100 */
[----:B------:R-:W-:Y:S01]  /*35e0*/  PRMT R124, RZ, 0x7610, R124 ;  /* 0x00007610ff7c7816 */ /* 0x000fe2000000007c */
[----:B0-----:R-:W-:-:S02]  /*35f0*/  @!P4 IMAD.MOV.U32 R62, RZ, RZ, R88 ;  /* 0x000000ffff3ec224 */ /* 0x001fc400078e0058 */
[----:B------:R-:W-:Y:S01]  /*3600*/  @!P4 IMAD.MOV.U32 R63, RZ, RZ, R89 ;  /* 0x000000ffff3fc224 */ /* 0x000fe200078e0059 */
[----:B------:R-:W5:Y:S04]  /*3610*/  @!P4 LDG.E.U8 R111, desc[UR18][R54.64] ;  /* 0x00000012366fc981 */ /* 0x000f68000c1e1100 */
[----:B------:R-:W5:Y:S04]  /*3620*/  @!P4 LDG.E.U8 R113, desc[UR18][R56.64] ;  /* 0x000000123871c981 */ /* 0x000f68000c1e1100 */
[----:B------:R-:W5:Y:S04]  /*3630*/  @!P4 LDG.E.U8 R115, desc[UR18][R58.64] ;  /* 0x000000123a73c981 */ /* 0x000f68000c1e1100 */
[----:B------:R-:W5:Y:S04]  /*3640*/  @!P4 LDG.E.U8 R117, desc[UR18][R60.64] ;  /* 0x000000123c75c981 */ /* 0x000f68000c1e1100 */
[----:B------:R-:W5:Y:S04]  /*3650*/  @!P4 LDG.E.U8 R110, desc[UR18][R44.64] ;  /* 0x000000122c6ec981 */ /* 0x000f68000c1e1100 */
[----:B------:R-:W5:Y:S04]  /*3660*/  @!P4 LDG.E.U8 R112, desc[UR18][R48.64] ;  /* 0x000000123070c981 */ /* 0x000f68000c1e1100 */
[----:B------:R-:W5:Y:S04]  /*3670*/  @!P4 LDG.E.U8 R114, desc[UR18][R66.64] ;  /* 0x000000124272c981 */ /* 0x000f68000c1e1100 */
[----:B------:R-:W5:Y:S01]  /*3680*/  @!P4 LDG.E.U8 R124, desc[UR18][R62.64] ;  /* 0x000000123e7cc981 */ /* 0x000f62000c1e1100 */
[----:B------:R-:W-:Y:S01]  /*3690*/  ULEA UR13, UR17, UR20, 0x3 ;  /* 0x00000014110d7291 */ /* 0x000fe2000f8e18ff */
[----:B------:R-:W-:-:S03]  /*36a0*/  UMOV UR4, UR5 ;  /* 0x0000000500047c82 */ /* 0x000fc60008000000 */
[----:B------:R-:W-:Y:S01]  /*36b0*/  UIADD3 UR13, UPT, UPT, UR13, 0x2000, URZ ;  /* 0x000020000d0d7890 */ /* 0x000fe2000fffe0ff */
[----:B--2---:R0:W-:Y:S04]  /*36c0*/  STS.U8 [R4+UR20+0x1000], R125 ;  /* 0x0010007d04007988 */ /* 0x0041e80008000014 */
[----:B---3--:R0:W-:Y:S04]  /*36d0*/  STS.U8 [R4+UR20+0x1200], R123 ;  /* 0x0012007b04007988 */ /* 0x0081e80008000014 */
[----:B----4-:R0:W-:Y:S04]  /*36e0*/  STS.U8 [R4+UR20+0x1400], R121 ;  /* 0x0014007904007988 */ /* 0x0101e80008000014 */
[----:B-----5:R0:W-:Y:S04]  /*36f0*/  STS.U8 [R4+UR20+0x1600], R119 ;  /* 0x0016007704007988 */ /* 0x0201e80008000014 */
        /* <DEDUP_REMOVED lines=28> */
[----:B------:R1:W-:Y:S06]  /*38c0*/  MEMBAR.ALL.CTA ;  /* 0x0000000000007992 */ /* 0x0003ec0000008000 */
[----:B-1----:R-:W1:Y:S02]  /*38d0*/  FENCE.VIEW.ASYNC.S ;  /* 0x00000000000073c6 */ /* 0x002e640000000000 */
[----:B-1----:R-:W-:Y:S06]  /*38e0*/  BAR.SYNC.DEFER_BLOCKING 0x0 ;  /* 0x0000000000007b1d */ /* 0x002fec0000010000 */
[----:B------:R-:W-:Y:S05]  /*38f0*/  @P0 BRA `(.L_x_9) ;  /* 0x00000000002c0947 */ /* 0x000fea0003800000 */
[----:B------:R-:W-:Y:S01]  /*3900*/  UMOV UR6, UR13 ;  /* 0x0000000d00067c82 */ /* 0x000fe20008000000 */
[----:B------:R-:W-:Y:S01]  /*3910*/  UMOV UR7, URZ ;  /* 0x000000ff00077c82 */ /* 0x000fe20008000000 */
[----:B------:R-:W-:Y:S01]  /*3920*/  UMOV UR9, 0x80004020 ;  /* 0x8000402000097882 */ /* 0x000fe20000000000 */
[----:B------:R-:W-:Y:S01]  /*3930*/  UMOV UR10, UR16 ;  /* 0x00000010000a7c82 */ /* 0x000fe20008000000 */
[----:B------:R-:W-:Y:S01]  /*3940*/  UMOV UR11, 0xc0004010 ;  /* 0xc0004010000b7882 */ /* 0x000fe20000000000 */
[----:B------:R-:W-:Y:S01]  /*3950*/  UMOV UR24, 0x0 ;  /* 0x0000000000187882 */ /* 0x000fe20000000000 */
[----:B------:R-:W-:Y:S01]  /*3960*/  UMOV UR25, 0x4108490 ;  /* 0x0410849000197882 */ /* 0x000fe20000000000 */
[----:B------:R-:W-:Y:S01]  /*3970*/  UMOV UR5, UR6 ;  /* 0x0000000600057c82 */ /* 0x000fe20008000000 */
[----:B------:R1:W-:Y:S01]  /*3980*/  UTCQMMA gdesc[UR8], gdesc[UR10], tmem[UR21], tmem[UR24], idesc[UR25], UPT ;  /* 0x00ff180a080075ea */ /* 0x0003e2000b800315 */
[----:B------:R1:W-:Y:S01]  /*3990*/  UTCBAR [UR5], URZ ;  /* 0x000000ff050073e9 */ /* 0x0003e200080000ff */
[----:B------:R-:W-:-:S02]  /*39a0*/  NOP ;  /* 0x0000000000007918 */ /* 0x000fc40000000000 */
.L_x_9:
[----:B------:R-:W-:Y:S01]  /*39b0*/  VIADD R92, R92, 0xffffffff ;  /* 0xffffffff5c5c7836 */ /* 0x000fe20000000000 */
[----:B------:R-:W-:Y:S01]  /*39c0*/  UIADD3 UR17, UPT, UPT, UR17, 0x1, URZ ;  /* 0x0000000111117890 */ /* 0x000fe2000fffe0ff */
[----:B------:R-:W-:Y:S02]  /*39d0*/  IMAD.U32 R63, RZ, RZ, UR4 ;  /* 0x00000004ff3f7e24 */ /* 0x000fe4000f8e00ff */
[----:B------:R-:W-:Y:S01]  /*39e0*/  VIADD R93, R93, 0xffffffe0 ;  /* 0xffffffe05d5d7836 */ /* 0x000fe20000000000 */
[----:B------:R-:W-:Y:S01]  /*39f0*/  ISETP.NE.U32.AND P2, PT, R92, RZ, PT ;  /* 0x000000ff5c00720c */ /* 0x000fe20003f45070 */
[----:B------:R-:W-:-:S04]  /*3a00*/  UISETP.GT.AND UP1, UPT, UR17, 0x1, UPT ;  /* 0x000000011100788c */ /* 0x000fc8000bf24270 */
[----:B-1----:R-:W-:Y:S02]  /*3a10*/  USEL UR5, URZ, 0x1, !UP1 ;  /* 0x00000001ff057887 */ /* 0x002fe4000c800000 */
[----:B------:R-:W-:Y:S02]  /*3a20*/  USEL UR17, UR17, URZ, !UP1 ;  /* 0x000000ff11117287 */ /* 0x000fe4000c800000 */
[----:B------:R-:W-:-:S04]  /*3a30*/  ULOP3.LUT UR5, UR4, UR5, URZ, 0x3c, !UPT ;  /* 0x0000000504057292 */ /* 0x000fc8000f8e3cff */
[----:B------:R-:W-:Y:S08]  /*3a40*/  @P2 BRA `(.L_x_10) ;  /* 0xfffffff000942947 */ /* 0x000ff0000383ffff */
.L_x_7:
[----:B------:R-:W-:-:S13]  /*3a50*/  ISETP.GE.AND P0, PT, R5, 0x20, PT ;  /* 0x000000200500780c */ /* 0x000fda0003f06270 */
[----:B------:R-:W-:Y:S05]  /*3a60*/  @!P0 BRA `(.L_x_11) ;  /* 0x0000000000108947 */ /* 0x000fea0003800000 */
[----:B------:R-:W-:-:S06]  /*3a70*/  USHF.L.U32 UR4, UR4, 0x1f, URZ ;  /* 0x0000001f04047899 */ /* 0x000fcc00080006ff */
[----:B0-----:R-:W-:-:S04]  /*3a80*/  IMAD.U32 R4, RZ, RZ, UR4 ;  /* 0x00000004ff047e24 */ /* 0x001fc8000f8e00ff */
[----:B------:R-:W0:Y:S02]  /*3a90*/  SYNCS.PHASECHK.TRANS64.TRYWAIT P0, [UR13], R4 ;  /* 0x00000004ff0075a7 */ /* 0x000e24000800110d */
[----:B0-----:R-:W-:Y:S05]  /*3aa0*/  @!P0 BRA `(.L_x_12) ;  /* 0x0000001800208947 */ /* 0x001fea0003800000 */
.L_x_11:
[----:B------:R-:W-:Y:S01]  /*3ab0*/  BAR.SYNC.DEFER_BLOCKING 0x0 ;  /* 0x0000000000007b1d */ /* 0x000fe20000010000 */
[C---:B------:R-:W-:Y:S01]  /*3ac0*/  IMAD.SHL.U32 R40, R37.reuse, 0x200, RZ ;  /* 0x0000020025287824 */ /* 0x040fe200078e00ff */
[C-C-:B------:R-:W-:Y:S01]  /*3ad0*/  LOP3.LUT R44, R38.reuse, 0xa, R3.reuse, 0xfe, !PT ;  /* 0x0000000a262c7812 */ /* 0x140fe200078efe03 */
[C---:B------:R-:W-:Y:S01]  /*3ae0*/  IMAD.SHL.U32 R39, R37.reuse, 0x10, RZ ;  /* 0x0000001025277824 */ /* 0x040fe200078e00ff */
[----:B------:R-:W-:Y:S01]  /*3af0*/  LOP3.LUT R46, R38, 0x8, R3, 0xfe, !PT ;  /* 0x00000008262e7812 */ /* 0x000fe200078efe03 */
[C---:B------:R-:W-:Y:S01]  /*3b00*/  IMAD.SHL.U32 R42, R37.reuse, 0x40, RZ ;  /* 0x00000040252a7824 */ /* 0x040fe200078e00ff */
[----:B------:R-:W-:Y:S01]  /*3b10*/  LOP3.LUT R43, R40, 0x2000, RZ, 0xc0, !PT ;  /* 0x00002000282b7812 */ /* 0x000fe200078ec0ff */
[----:B------:R-:W-:Y:S01]  /*3b20*/  IMAD.SHL.U32 R41, R37, 0x8, RZ ;  /* 0x0000000825297824 */ /* 0x000fe200078e00ff */
[C---:B------:R-:W-:Y:S01]  /*3b30*/  LOP3.LUT R40, R39.reuse, 0xf0, RZ, 0xc0, !PT ;  /* 0x000000f027287812 */ /* 0x040fe200078ec0ff */
[----:B------:R-:W1:Y:S01]  /*3b40*/  LDCU UR4, c[0x0][0x3b4] ;  /* 0x00007680ff0477ac */ /* 0x000e620008000800 */
[----:B------:R-:W-:-:S02]  /*3b50*/  LOP3.LUT R39, R39, 0x3f0, RZ, 0xc0, !PT ;  /* 0x000003f027277812 */ /* 0x000fc400078ec0ff */
[----:B------:R-:W-:Y:S01]  /*3b60*/  LOP3.LUT R42, R42, 0x1000, RZ, 0xc0, !PT ;  /* 0x000010002a2a7812 */ /* 0x000fe200078ec0ff */
[----:B------:R-:W2:Y:S01]  /*3b70*/  LDCU.128 UR8, c[0x0][0x390] ;  /* 0x00007200ff0877ac */ /* 0x000ea20008000c00 */
[----:B------:R-:W-:Y:S02]  /*3b80*/  IADD3 R43, PT, PT, R40, UR20, R43 ;  /* 0x00000014282b7c10 */ /* 0x000fe4000fffe02b */
[----:B------:R-:W-:Y:S02]  /*3b90*/  IADD3 R39, PT, PT, R39, UR20, R42 ;  /* 0x0000001427277c10 */ /* 0x000fe4000fffe02a */
[----:B------:R-:W-:Y:S02]  /*3ba0*/  LOP3.LUT R40, R41, 0x300, RZ, 0xc0, !PT ;  /* 0x0000030029287812 */ /* 0x000fe400078ec0ff */
[----:B------:R-:W-:-:S03]  /*3bb0*/  LEA.HI R37, R37, R38, RZ, 0x1a ;  /* 0x0000002625257211 */ /* 0x000fc600078fd0ff */
[----:B------:R-:W-:Y:S01]  /*3bc0*/  IMAD.IADD R40, R40, 0x1, R43 ;  /* 0x0000000128287824 */ /* 0x000fe200078e022b */
[----:B------:R-:W3:Y:S02]  /*3bd0*/  @!P1 SYNCS.CCTL.IV [UR20+0x2000] ;  /* 0x00200000ff0099b1 */ /* 0x000ee40008000014 */
[----:B---3--:R-:W-:Y:S01]  /*3be0*/  BAR.SYNC.DEFER_BLOCKING 0x0 ;  /* 0x0000000000007b1d */ /* 0x008fe20000010000 */
[----:B--2---:R-:W-:-:S05]  /*3bf0*/  ISETP.GE.AND P0, PT, R36, UR10, PT ;  /* 0x0000000a24007c0c */ /* 0x004fca000bf06270 */
[----:B0-----:R-:W-:Y:S01]  /*3c00*/  LDTM.16dp32bit_t0_t15.x32 R4, tmem[UR12] ;  /* 0x0000000c000479ee */ /* 0x001fe20008a80000 */
[----:B------:R-:W0:Y:S01]  /*3c10*/  LDTM.16dp32bit_t16_t31.x32 R4, tmem[UR12+0x20] ;  /* 0x0000200c000479ee */ /* 0x000e220008aa0000 */
[----:B------:R-:W2:Y:S01]  /*3c20*/  @!P1 SYNCS.CCTL.IV [UR20+0x2008] ;  /* 0x00200800ff0099b1 */ /* 0x000ea20008000014 */
[----:B------:R-:W-:Y:S01]  /*3c30*/  NOP ;  /* 0x0000000000007918 */ /* 0x000fe20000000000 */
[----:B0-----:R-:W-:Y:S02]  /*3c40*/  F2FP.SATFINITE.E5M2.F32.PACK_AB_MERGE_C R4, R5, R4, RZ ;  /* 0x000000040504723e */ /* 0x001fe400048060ff */
[----:B------:R-:W-:Y:S02]  /*3c50*/  F2FP.SATFINITE.E5M2.F32.PACK_AB_MERGE_C R6, R7, R6, RZ ;  /* 0x000000060706723e */ /* 0x000fe400048060ff */
[----:B------:R-:W-:Y:S02]  /*3c60*/  F2FP.SATFINITE.E5M2.F32.PACK_AB_MERGE_C R8, R9, R8, RZ ;  /* 0x000000080908723e */ /* 0x000fe400048060ff */
[----:B------:R-:W-:-:S02]  /*3c70*/  F2FP.SATFINITE.E5M2.F32.PACK_AB_MERGE_C R12, R13, R12, RZ ;  /* 0x0000000c0d0c723e */ /* 0x000fc400048060ff */
[----:B------:R-:W-:Y:S02]  /*3c80*/  F2FP.SATFINITE.E5M2.F32.PACK_AB_MERGE_C R14, R15, R14, RZ ;  /* 0x0000000e0f0e723e */ /* 0x000fe400048060ff */
[----:B------:R-:W-:Y:S02]  /*3c90*/  F2FP.SATFINITE.E5M2.F32.PACK_AB_MERGE_C R16, R17, R16, RZ ;  /* 0x000000101110723e */ /* 0x000fe400048060ff */
[----:B------:R-:W-:Y:S02]  /*3ca0*/  F2FP.SATFINITE.E5M2.F32.PACK_AB_MERGE_C R20, R21, R20, RZ ;  /* 0x000000141514723e */ /* 0x000fe400048060ff */
[----:B------:R-:W-:Y:S02]  /*3cb0*/  F2FP.SATFINITE.E5M2.F32.PACK_AB_MERGE_C R22, R23, R22, RZ ;  /* 0x000000161716723e */ /* 0x000fe400048060ff */
[----:B------:R-:W-:Y:S02]  /*3cc0*/  F2FP.SATFINITE.E5M2.F32.PACK_AB_MERGE_C R24, R25, R24, RZ ;  /* 0x000000181918723e */ /* 0x000fe400048060ff */
[----:B------:R-:W-:-:S02]  /*3cd0*/  F2FP.SATFINITE.E5M2.F32.PACK_AB_MERGE_C R18, R19, R18, RZ ;  /* 0x000000121312723e */ /* 0x000fc400048060ff */
[----:B------:R-:W-:Y:S02]  /*3ce0*/  F2FP.SATFINITE.E5M2.F32.PACK_AB_MERGE_C R26, R27, R26, RZ ;  /* 0x0000001a1b1a723e */ /* 0x000fe400048060ff */
[----:B------:R-:W-:Y:S02]  /*3cf0*/  F2FP.SATFINITE.E5M2.F32.PACK_AB_MERGE_C R28, R29, R28, RZ ;  /* 0x0000001c1d1c723e */ /* 0x000fe400048060ff */
[----:B------:R-:W-:Y:S02]  /*3d00*/  LOP3.LUT R19, R4, 0xffff, RZ, 0xc0, !PT ;  /* 0x0000ffff04137812 */ /* 0x000fe400078ec0ff */
[----:B------:R-:W-:Y:S02]  /*3d10*/  LOP3.LUT R42, R6, 0xffff, RZ, 0xc0, !PT ;  /* 0x0000ffff062a7812 */ /* 0x000fe400078ec0ff */
[----:B------:R-:W-:Y:S02]  /*3d20*/  LOP3.LUT R21, R8, 0xffff, RZ, 0xc0, !PT ;  /* 0x0000ffff08157812 */ /* 0x000fe400078ec0ff */
[----:B------:R-:W-:-:S02]  /*3d30*/  LOP3.LUT R23, R12, 0xffff, RZ, 0xc0, !PT ;  /* 0x0000ffff0c177812 */ /* 0x000fc400078ec0ff */
[----:B------:R-:W-:Y:S02]  /*3d40*/  LOP3.LUT R14, R14, 0xffff, RZ, 0xc0, !PT ;  /* 0x0000ffff0e0e7812 */ /* 0x000fe400078ec0ff */
[----:B------:R-:W-:Y:S02]  /*3d50*/  LOP3.LUT R25, R16, 0xffff, RZ, 0xc0, !PT ;  /* 0x0000ffff10197812 */ /* 0x000fe400078ec0ff */
[----:B------:R-:W-:Y:S02]  /*3d60*/  LOP3.LUT R20, R20, 0xffff, RZ, 0xc0, !PT ;  /* 0x0000ffff14147812 */ /* 0x000fe400078ec0ff */
[----:B------:R-:W-:Y:S02]  /*3d70*/  LOP3.LUT R27, R22, 0xffff, RZ, 0xc0, !PT ;  /* 0x0000ffff161b7812 */ /* 0x000fe400078ec0ff */
[----:B------:R-:W-:Y:S02]  /*3d80*/  LOP3.LUT R29, R24, 0xffff, RZ, 0xc0, !PT ;  /* 0x0000ffff181d7812 */ /* 0x000fe400078ec0ff */
[----:B------:R-:W-:-:S02]  /*3d90*/  F2FP.SATFINITE.E5M2.F32.PACK_AB_MERGE_C R30, R31, R30, RZ ;  /* 0x0000001e1f1e723e */ /* 0x000fc400048060ff */
[----:B------:R-:W-:Y:S02]  /*3da0*/  F2FP.SATFINITE.E5M2.F32.PACK_AB_MERGE_C R32, R33, R32, RZ ;  /* 0x000000202120723e */ /* 0x000fe400048060ff */
[--C-:B------:R-:W-:Y:S02]  /*3db0*/  PRMT R4, R21, 0x3340, R0.reuse ;  /* 0x0000334015047816 */ /* 0x100fe40000000000 */
[--C-:B------:R-:W-:Y:S02]  /*3dc0*/  PRMT R6, R25, 0x3340, R0.reuse ;  /* 0x0000334019067816 */ /* 0x100fe40000000000 */
[----:B------:R-:W-:Y:S02]  /*3dd0*/  PRMT R8, R29, 0x3340, R0 ;  /* 0x000033401d087816 */ /* 0x000fe40000000000 */
[----:B------:R-:W-:Y:S02]  /*3de0*/  PRMT R5, R19, 0x3340, R42 ;  /* 0x0000334013057816 */ /* 0x000fe4000000002a */
[----:B------:R-:W-:-:S02]  /*3df0*/  PRMT R7, R23, 0x3340, R14 ;  /* 0x0000334017077816 */ /* 0x000fc4000000000e */
[----:B------:R-:W-:Y:S02]  /*3e00*/  PRMT R9, R20, 0x3340, R27 ;  /* 0x0000334014097816 */ /* 0x000fe4000000001b */
[----:B------:R-:W-:Y:S02]  /*3e10*/  F2FP.SATFINITE.E5M2.F32.PACK_AB_MERGE_C R10, R11, R10, RZ ;  /* 0x0000000a0b0a723e */ /* 0x000fe400048060ff */
[----:B------:R-:W-:Y:S02]  /*3e20*/  LOP3.LUT R28, R28, 0xffff, RZ, 0xc0, !PT ;  /* 0x0000ffff1c1c7812 */ /* 0x000fe400078ec0ff */
[----:B------:R-:W-:Y:S02]  /*3e30*/  LOP3.LUT R31, R30, 0xffff, RZ, 0xc0, !PT ;  /* 0x0000ffff1e1f7812 */ /* 0x000fe400078ec0ff */
[----:B------:R-:W-:Y:S02]  /*3e40*/  LOP3.LUT R33, R32, 0xffff, RZ, 0xc0, !PT ;  /* 0x0000ffff20217812 */ /* 0x000fe400078ec0ff */
[----:B------:R-:W-:-:S02]  /*3e50*/  PRMT R11, R5, 0x5410, R4 ;  /* 0x00005410050b7816 */ /* 0x000fc40000000004 */
[----:B------:R-:W-:Y:S02]  /*3e60*/  PRMT R13, R7, 0x5410, R6 ;  /* 0x00005410070d7816 */ /* 0x000fe40000000006 */
[----:B------:R-:W-:Y:S02]  /*3e70*/  PRMT R15, R9, 0x5410, R8 ;  /* 0x00005410090f7816 */ /* 0x000fe40000000008 */
[----:B------:R-:W-:Y:S02]  /*3e80*/  SHF.R.U32.HI R4, RZ, 0x8, R19 ;  /* 0x00000008ff047819 */ /* 0x000fe40000011613 */
[----:B------:R-:W-:Y:S01]  /*3e90*/  SHF.R.U32.HI R5, RZ, 0x8, R42 ;  /* 0x00000008ff057819 */ /* 0x000fe2000001162a */
[----:B------:R-:W-:Y:S01]  /*3ea0*/  IMAD.IADD R42, R38, 0x1, R2 ;  /* 0x00000001262a7824 */ /* 0x000fe200078e0202 */
[----:B------:R-:W-:Y:S01]  /*3eb0*/  SHF.R.U32.HI R6, RZ, 0x8, R21 ;  /* 0x00000008ff067819 */ /* 0x000fe20000011615 */
[----:B-1----:R-:W-:Y:S01]  /*3ec0*/  IMAD R2, R36, UR4, RZ ;  /* 0x0000000424027c24 */ /* 0x002fe2000f8e02ff */
[----:B------:R-:W-:-:S02]  /*3ed0*/  SHF.R.U32.HI R7, RZ, 0x8, R23 ;  /* 0x00000008ff077819 */ /* 0x000fc40000011617 */
[----:B------:R-:W-:Y:S02]  /*3ee0*/  SHF.R.U32.HI R8, RZ, 0x8, R14 ;  /* 0x00000008ff087819 */ /* 0x000fe4000001160e */
[----:B------:R-:W-:Y:S02]  /*3ef0*/  SHF.R.U32.HI R9, RZ, 0x8, R25 ;  /* 0x00000008ff097819 */ /* 0x000fe40000011619 */
[----:B------:R-:W-:Y:S02]  /*3f00*/  PRMT R12, R33, 0x3340, R0 ;  /* 0x00003340210c7816 */ /* 0x000fe40000000000 */
[----:B------:R-:W-:Y:S02]  /*3f10*/  PRMT R17, R28, 0x3340, R31 ;  /* 0x000033401c117816 */ /* 0x000fe4000000001f */
[----:B------:R-:W-:Y:S02]  /*3f20*/  LOP3.LUT R4, R4, 0xffff, RZ, 0xc0, !PT ;  /* 0x0000ffff04047812 */ /* 0x000fe400078ec0ff */
[----:B------:R-:W-:-:S02]  /*3f30*/  LOP3.LUT R5, R5, 0xffff, RZ, 0xc0, !PT ;  /* 0x0000ffff05057812 */ /* 0x000fc400078ec0ff */
[----:B------:R-:W-:Y:S02]  /*3f40*/  LOP3.LUT R6, R6, 0xffff, RZ, 0xc0, !PT ;  /* 0x0000ffff06067812 */ /* 0x000fe400078ec0ff */
[----:B------:R-:W-:Y:S02]  /*3f50*/  LOP3.LUT R7, R7, 0xffff, RZ, 0xc0, !PT ;  /* 0x0000ffff07077812 */ /* 0x000fe400078ec0ff */
[----:B------:R-:W-:Y:S02]  /*3f60*/  LOP3.LUT R8, R8, 0xffff, RZ, 0xc0, !PT ;  /* 0x0000ffff08087812 */ /* 0x000fe400078ec0ff */
[----:B------:R-:W-:Y:S02]  /*3f70*/  LOP3.LUT R9, R9, 0xffff, RZ, 0xc0, !PT ;  /* 0x0000ffff09097812 */ /* 0x000fe400078ec0ff */
[----:B------:R-:W-:Y:S02]  /*3f80*/  PRMT R17, R17, 0x5410, R12 ;  /* 0x0000541011117816 */ /* 0x000fe4000000000c */
[----:B------:R-:W-:-:S02]  /*3f90*/  PRMT R19, R4, 0x3340, R5 ;  /* 0x0000334004137816 */ /* 0x000fc40000000005 */
[----:B------:R-:W-:Y:S02]  /*3fa0*/  PRMT R12, R6, 0x3340, R1 ;  /* 0x00003340060c7816 */ /* 0x000fe40000000001 */
[----:B------:R-:W-:Y:S02]  /*3fb0*/  PRMT R21, R7, 0x3340, R8 ;  /* 0x0000334007157816 */ /* 0x000fe40000000008 */
[----:B------:R-:W-:Y:S02]  /*3fc0*/  PRMT R14, R9, 0x3340, R0 ;  /* 0x00003340090e7816 */ /* 0x000fe40000000000 */
[----:B------:R-:W-:Y:S01]  /*3fd0*/  SHF.R.U32.HI R4, RZ, 0x8, R20 ;  /* 0x00000008ff047819 */ /* 0x000fe20000011614 */
[----:B------:R-:W-:Y:S01]  /*3fe0*/  IMAD.IADD R20, R38, 0x1, R0 ;  /* 0x0000000126147824 */ /* 0x000fe200078e0200 */
[----:B------:R-:W-:Y:S02]  /*3ff0*/  SHF.R.U32.HI R5, RZ, 0x8, R27 ;  /* 0x00000008ff057819 */ /* 0x000fe4000001161b */
[----:B------:R-:W-:-:S02]  /*4000*/  SHF.R.U32.HI R6, RZ, 0x8, R29 ;  /* 0x00000008ff067819 */ /* 0x000fc4000001161d */
[----:B------:R-:W-:Y:S02]  /*4010*/  SHF.R.U32.HI R7, RZ, 0x8, R28 ;  /* 0x00000008ff077819 */ /* 0x000fe4000001161c */
[----:B------:R-:W-:Y:S02]  /*4020*/  SHF.R.U32.HI R8, RZ, 0x8, R31 ;  /* 0x00000008ff087819 */ /* 0x000fe4000001161f */
[----:B------:R-:W-:Y:S02]  /*4030*/  SHF.R.U32.HI R9, RZ, 0x8, R33 ;  /* 0x00000008ff097819 */ /* 0x000fe40000011621 */
[----:B------:R-:W-:Y:S02]  /*4040*/  LOP3.LUT R4, R4, 0xffff, RZ, 0xc0, !PT ;  /* 0x0000ffff04047812 */ /* 0x000fe400078ec0ff */
[----:B------:R-:W-:Y:S02]  /*4050*/  LOP3.LUT R5, R5, 0xffff, RZ, 0xc0, !PT ;  /* 0x0000ffff05057812 */ /* 0x000fe400078ec0ff */
[----:B------:R-:W-:-:S02]  /*4060*/  LOP3.LUT R6, R6, 0xffff, RZ, 0xc0, !PT ;  /* 0x0000ffff06067812 */ /* 0x000fc400078ec0ff */
[----:B------:R-:W-:Y:S02]  /*4070*/  LOP3.LUT R9, R9, 0xffff, RZ, 0xc0, !PT ;  /* 0x0000ffff09097812 */ /* 0x000fe400078ec0ff */
[----:B------:R-:W-:Y:S02]  /*4080*/  LOP3.LUT R8, R8, 0xffff, RZ, 0xc0, !PT ;  /* 0x0000ffff08087812 */ /* 0x000fe400078ec0ff */
[----:B------:R-:W-:Y:S02]  /*4090*/  LOP3.LUT R7, R7, 0xffff, RZ, 0xc0, !PT ;  /* 0x0000ffff07077812 */ /* 0x000fe400078ec0ff */
[----:B------:R-:W-:Y:S02]  /*40a0*/  F2FP.SATFINITE.E5M2.F32.PACK_AB_MERGE_C R34, R35, R34, RZ ;  /* 0x000000222322723e */ /* 0x000fe400048060ff */
[----:B------:R-:W-:Y:S02]  /*40b0*/  PRMT R5, R4, 0x3340, R5 ;  /* 0x0000334004057816 */ /* 0x000fe40000000005 */
[----:B------:R-:W-:-:S02]  /*40c0*/  PRMT R6, R6, 0x3340, R1 ;  /* 0x0000334006067816 */ /* 0x000fc40000000001 */
[----:B------:R-:W-:Y:S02]  /*40d0*/  PRMT R9, R9, 0x3340, R0 ;  /* 0x0000334009097816 */ /* 0x000fe40000000000 */
[----:B------:R-:W-:Y:S02]  /*40e0*/  PRMT R8, R7, 0x3340, R8 ;  /* 0x0000334007087816 */ /* 0x000fe40000000008 */
[----:B------:R-:W-:Y:S02]  /*40f0*/  PRMT R19, R19, 0x5410, R12 ;  /* 0x0000541013137816 */ /* 0x000fe4000000000c */
[----:B------:R-:W-:Y:S02]  /*4100*/  LOP3.LUT R10, R10, 0xffff, RZ, 0xc0, !PT ;  /* 0x0000ffff0a0a7812 */ /* 0x000fe400078ec0ff */
[----:B------:R-:W-:Y:S02]  /*4110*/  LOP3.LUT R26, R26, 0xffff, RZ, 0xc0, !PT ;  /* 0x0000ffff1a1a7812 */ /* 0x000fe400078ec0ff */
[----:B------:R-:W-:-:S02]  /*4120*/  PRMT R21, R21, 0x5410, R14 ;  /* 0x0000541015157816 */ /* 0x000fc4000000000e */
[----:B------:R-:W-:Y:S02]  /*4130*/  PRMT R5, R5, 0x5410, R6 ;  /* 0x0000541005057816 */ /* 0x000fe40000000006 */
[----:B------:R-:W-:Y:S02]  /*4140*/  PRMT R27, R8, 0x5410, R9 ;  /* 0x00005410081b7816 */ /* 0x000fe40000000009 */
[----:B------:R-:W-:Y:S02]  /*4150*/  LOP3.LUT R18, R18, 0xffff, RZ, 0xc0, !PT ;  /* 0x0000ffff12127812 */ /* 0x000fe400078ec0ff */
[----:B------:R-:W-:Y:S02]  /*4160*/  LOP3.LUT R34, R34, 0xffff, RZ, 0xc0, !PT ;  /* 0x0000ffff22227812 */ /* 0x000fe400078ec0ff */
[--C-:B------:R-:W-:Y:S02]  /*4170*/  PRMT R8, R11, 0x4210, R10.reuse ;  /* 0x000042100b087816 */ /* 0x100fe4000000000a */
[----:B------:R-:W-:-:S02]  /*4180*/  PRMT R24, R19, 0x5210, R10 ;  /* 0x0000521013187816 */ /* 0x000fc4000000000a */
[----:B------:R-:W-:Y:S02]  /*4190*/  PRMT R10, R15, 0x4210, R26 ;  /* 0x000042100f0a7816 */ /* 0x000fe4000000001a */
[--C-:B------:R-:W-:Y:S02]  /*41a0*/  PRMT R9, R13, 0x4210, R18.reuse ;  /* 0x000042100d097816 */ /* 0x100fe40000000012 */
[----:B------:R-:W-:Y:S01]  /*41b0*/  PRMT R25, R21, 0x5210, R18 ;  /* 0x0000521015197816 */ /* 0x000fe20000000012 */
[----:B------:R-:W0:Y:S01]  /*41c0*/  LDC R13, c[0x0][0x3b8] ;  /* 0x0000ee00ff0d7b82 */ /* 0x000e220000000800 */
[----:B------:R-:W-:-:S07]  /*41d0*/  PRMT R26, R5, 0x5210, R26 ;  /* 0x00005210051a7816 */ /* 0x000fce000000001a */
[----:B--2---:R-:W-:Y:S01]  /*41e0*/  BAR.SYNC.DEFER_BLOCKING 0x0 ;  /* 0x0000000000007b1d */ /* 0x004fe20000010000 */
[--C-:B------:R-:W-:Y:S02]  /*41f0*/  PRMT R11, R17, 0x4210, R34.reuse ;  /* 0x00004210110b7816 */ /* 0x100fe40000000022 */
[----:B------:R-:W-:Y:S02]  /*4200*/  PRMT R27, R27, 0x5210, R34 ;  /* 0x000052101b1b7816 */ /* 0x000fe40000000022 */
[C---:B------:R-:W-:Y:S02]  /*4210*/  LOP3.LUT R0, R38.reuse, R3, RZ, 0xfc, !PT ;  /* 0x0000000326007212 */ /* 0x040fe400078efcff */
[C-C-:B------:R-:W-:Y:S02]  /*4220*/  LOP3.LUT R22, R38.reuse, 0x1c, R3.reuse, 0xfe, !PT ;  /* 0x0000001c26167812 */ /* 0x140fe400078efe03 */
[C-C-:B------:R-:W-:Y:S02]  /*4230*/  LOP3.LUT R28, R38.reuse, 0x16, R3.reuse, 0xfe, !PT ;  /* 0x00000016261c7812 */ /* 0x140fe400078efe03 */
[----:B------:R-:W-:-:S02]  /*4240*/  LOP3.LUT R30, R38, 0x14, R3, 0xfe, !PT ;  /* 0x00000014261e7812 */ /* 0x000fc400078efe03 */
[C-C-:B------:R-:W-:Y:S02]  /*4250*/  LOP3.LUT R32, R38.reuse, 0x12, R3.reuse, 0xfe, !PT ;  /* 0x0000001226207812 */ /* 0x140fe400078efe03 */
[C-C-:B------:R-:W-:Y:S02]  /*4260*/  LOP3.LUT R34, R38.reuse, 0x10, R3.reuse, 0xfe, !PT ;  /* 0x0000001026227812 */ /* 0x140fe400078efe03 */
[C-C-:B------:R-:W-:Y:S02]  /*4270*/  LOP3.LUT R16, R38.reuse, 0x6, R3.reuse, 0xfe, !PT ;  /* 0x0000000626107812 */ /* 0x140fe400078efe03 */
[----:B------:R-:W-:Y:S02]  /*4280*/  LOP3.LUT R14, R38, 0x4, R3, 0xfe, !PT ;  /* 0x00000004260e7812 */ /* 0x000fe400078efe03 */
[C---:B------:R-:W-:Y:S01]  /*4290*/  ISETP.LT.AND P3, PT, R0.reuse, UR11, !P0 ;  /* 0x0000000b00007c0c */ /* 0x040fe2000c761270 */
[-C--:B0-----:R-:W-:Y:S01]  /*42a0*/  IMAD R12, R0, R13.reuse, RZ ;  /* 0x0000000d000c7224 */ /* 0x081fe200078e02ff */
[----:B------:R0:W-:Y:S01]  /*42b0*/  STS.128 [R40], R8 ;  /* 0x0000000828007388 */ /* 0x0001e20000000c00 */
[----:B------:R-:W-:-:S02]  /*42c0*/  IMAD R15, R14, R13, RZ ;  /* 0x0000000d0e0f7224 */ /* 0x000fc400078e02ff */
[-C--:B------:R-:W-:Y:S01]  /*42d0*/  IMAD R17, R16, R13.reuse, RZ ;  /* 0x0000000d10117224 */ /* 0x080fe200078e02ff */
[----:B------:R1:W-:Y:S01]  /*42e0*/  STS.128 [R40+0x1000], R24 ;  /* 0x0010001828007388 */ /* 0x0003e20000000c00 */
[----:B------:R-:W-:Y:S01]  /*42f0*/  IMAD R18, R46, R13, RZ ;  /* 0x0000000d2e127224 */ /* 0x000fe200078e02ff */
[----:B------:R-:W-:Y:S01]  /*4300*/  BAR.SYNC.DEFER_BLOCKING 0x0 ;  /* 0x0000000000007b1d */ /* 0x000fe20000010000 */
[C---:B0-----:R-:W-:Y:S02]  /*4310*/  LOP3.LUT R8, R0.reuse, 0x3c, RZ, 0xfc, !PT ;  /* 0x0000003c00087812 */ /* 0x041fe400078efcff */
[----:B------:R-:W-:Y:S02]  /*4320*/  LOP3.LUT R9, R0, 0x3a, RZ, 0xfc, !PT ;  /* 0x0000003a00097812 */ /* 0x000fe400078efcff */
[C-C-:B-1----:R-:W-:Y:S02]  /*4330*/  LOP3.LUT R24, R38.reuse, 0x1a, R3.reuse, 0xfe, !PT ;  /* 0x0000001a26187812 */ /* 0x142fe400078efe03 */
[----:B------:R-:W-:-:S02]  /*4340*/  LOP3.LUT R26, R38, 0x18, R3, 0xfe, !PT ;  /* 0x00000018261a7812 */ /* 0x000fc400078efe03 */
[C-C-:B------:R-:W-:Y:S02]  /*4350*/  LOP3.LUT R40, R38.reuse, 0xc, R3.reuse, 0xfe, !PT ;  /* 0x0000000c26287812 */ /* 0x140fe400078efe03 */
[----:B------:R-:W-:Y:S02]  /*4360*/  LOP3.LUT R38, R38, 0x2, R3, 0xfe, !PT ;  /* 0x0000000226267812 */ /* 0x000fe400078efe03 */
[----:B------:R-:W-:Y:S02]  /*4370*/  IADD3 R3, P2, PT, R2, UR8, RZ ;  /* 0x0000000802037c10 */ /* 0x000fe4000ff5e0ff */
[----:B------:R-:W-:Y:S01]  /*4380*/  ISETP.LT.AND P1, PT, R8, UR11, !P0 ;  /* 0x0000000b08007c0c */ /* 0x000fe2000c721270 */
[----:B------:R-:W-:Y:S01]  /*4390*/  IMAD R11, R38, R13, RZ ;  /* 0x0000000d260b7224 */ /* 0x000fe200078e02ff */
[----:B------:R-:W0:Y:S01]  /*43a0*/  LDS.128 R4, [R39] ;  /* 0x0000000027047984 */ /* 0x000e220000000c00 */
[----:B------:R-:W-:Y:S02]  /*43b0*/  LEA.HI.X.SX32 R2, R2, UR9, 0x1, P2 ;  /* 0x0000000902027c11 */ /* 0x000fe400090f0eff */
[----:B------:R-:W-:-:S02]  /*43c0*/  IADD3 R8, P4, PT, R12, R3, RZ ;  /* 0x000000030c087210 */ /* 0x000fc40007f9e0ff */
[----:B------:R-:W-:Y:S02]  /*43d0*/  ISETP.LT.AND P5, PT, R38, UR11, !P0 ;  /* 0x0000000b26007c0c */ /* 0x000fe4000c7a1270 */
[----:B------:R-:W-:Y:S02]  /*43e0*/  ISETP.LT.AND P2, PT, R9, UR11, !P0 ;  /* 0x0000000b09007c0c */ /* 0x000fe4000c741270 */
[-C--:B------:R-:W-:Y:S01]  /*43f0*/  LEA.HI.X.SX32 R9, R12, R2.reuse, 0x1, P4 ;  /* 0x000000020c097211 */ /* 0x080fe200020f0eff */
[----:B------:R-:W-:Y:S01]  /*4400*/  IMAD R12, R13, 0x20, R12 ;  /* 0x000000200d0c7824 */ /* 0x000fe200078e020c */
[C---:B------:R-:W-:Y:S02]  /*4410*/  IADD3 R10, P6, PT, R11.reuse, R3, RZ ;  /* 0x000000030b0a7210 */ /* 0x040fe40007fde0ff */
[----:B------:R-:W-:Y:S02]  /*4420*/  ISETP.LT.AND P4, PT, R14, UR11, !P0 ;  /* 0x0000000b0e007c0c */ /* 0x000fe4000c781270 */
[----:B------:R-:W-:-:S02]  /*4430*/  LEA.HI.X.SX32 R11, R11, R2, 0x1, P6 ;  /* 0x000000020b0b7211 */ /* 0x000fc400030f0eff */
[----:B------:R-:W-:-:S04]  /*4440*/  IADD3 R14, P6, PT, R15, R3, RZ ;  /* 0x000000030f0e7210 */ /* 0x000fc80007fde0ff */
[----:B------:R-:W-:Y:S02]  /*4450*/  LEA.HI.X.SX32 R15, R15, R2, 0x1, P6 ;  /* 0x000000020f0f7211 */ /* 0x000fe400030f0eff */
[C---:B0-----:R-:W-:Y:S02]  /*4460*/  PRMT R23, R4.reuse, 0x7770, RZ ;  /* 0x0000777004177816 */ /* 0x041fe400000000ff */
[C---:B------:R-:W-:Y:S02]  /*4470*/  PRMT R21, R4.reuse, 0x7771, RZ ;  /* 0x0000777104157816 */ /* 0x040fe400000000ff */
[----:B------:R-:W-:Y:S01]  /*4480*/  PRMT R19, R4, 0x7772, RZ ;  /* 0x0000777204137816 */ /* 0x000fe200000000ff */
[----:B------:R0:W-:Y:S01]  /*4490*/  @P3 STG.E.U8 desc[UR18][R8.64], R23 ;  /* 0x0000001708003986 */ /* 0x0001e2000c101112 */
[----:B------:R-:W-:Y:S02]  /*44a0*/  ISETP.LT.AND P3, PT, R16, UR11, !P0 ;  /* 0x0000000b10007c0c */ /* 0x000fe4000c761270 */
[----:B------:R-:W-:Y:S01]  /*44b0*/  IADD3 R16, P6, PT, R17, R3, RZ ;  /* 0x0000000311107210 */ /* 0x000fe20007fde0ff */
[----:B------:R1:W-:Y:S01]  /*44c0*/  @P5 STG.E.U8 desc[UR18][R10.64], R21 ;  /* 0x000000150a005986 */ /* 0x0003e2000c101112 */
[----:B------:R-:W-:-:S02]  /*44d0*/  ISETP.LT.AND P5, PT, R46, UR11, !P0 ;  /* 0x0000000b2e007c0c */ /* 0x000fc4000c7a1270 */
[-C--:B------:R-:W-:Y:S01]  /*44e0*/  LEA.HI.X.SX32 R17, R17, R2.reuse, 0x1, P6 ;  /* 0x0000000211117211 */ /* 0x080fe200030f0eff */
[----:B------:R2:W-:Y:S01]  /*44f0*/  @P4 STG.E.U8 desc[UR18][R14.64], R19 ;  /* 0x000000130e004986 */ /* 0x0005e2000c101112 */
[----:B------:R-:W-:Y:S02]  /*4500*/  ISETP.LT.AND P6, PT, R44, UR11, !P0 ;  /* 0x0000000b2c007c0c */ /* 0x000fe4000c7c1270 */
[----:B------:R-:W-:Y:S02]  /*4510*/  PRMT R25, R6, 0x7771, RZ ;  /* 0x0000777106197816 */ /* 0x000fe400000000ff */
[----:B0-----:R-:W-:Y:S01]  /*4520*/  PRMT R23, R4, 0x7773, RZ ;  /* 0x0000777304177816 */ /* 0x001fe200000000ff */
[----:B------:R-:W-:Y:S01]  /*4530*/  IMAD R4, R44, R13, RZ ;  /* 0x0000000d2c047224 */ /* 0x000fe200078e02ff */
[C---:B------:R-:W-:Y:S02]  /*4540*/  IADD3 R8, P4, PT, R18.reuse, R3, RZ ;  /* 0x0000000312087210 */ /* 0x040fe40007f9e0ff */
[----:B-1----:R-:W-:Y:S01]  /*4550*/  PRMT R21, R5, 0x7770, RZ ;  /* 0x0000777005157816 */ /* 0x002fe200000000ff */
[----:B------:R0:W-:Y:S01]  /*4560*/  @P3 STG.E.U8 desc[UR18][R16.64], R23 ;  /* 0x0000001710003986 */ /* 0x0001e2000c101112 */
[----:B------:R-:W-:Y:S01]  /*4570*/  LEA.HI.X.SX32 R9, R18, R2, 0x1, P4 ;  /* 0x0000000212097211 */ /* 0x000fe200020f0eff */
[----:B--2---:R-:W-:Y:S01]  /*4580*/  IMAD R15, R40, R13, RZ ;  /* 0x0000000d280f7224 */ /* 0x004fe200078e02ff */
[----:B------:R-:W-:-:S02]  /*4590*/  IADD3 R10, P3, PT, R4, R3, RZ ;  /* 0x00000003040a7210 */ /* 0x000fc40007f7e0ff */
[----:B------:R-:W-:Y:S01]  /*45a0*/  PRMT R19, R5, 0x7771, RZ ;  /* 0x0000777105137816 */ /* 0x000fe200000000ff */
[----:B------:R1:W-:Y:S01]  /*45b0*/  @P5 STG.E.U8 desc[UR18][R8.64], R21 ;  /* 0x0000001508005986 */ /* 0x0003e2000c101112 */
[----:B------:R-:W-:Y:S01]  /*45c0*/  LEA.HI.X.SX32 R11, R4, R2, 0x1, P3 ;  /* 0x00000002040b7211 */ /* 0x000fe200018f0eff */
[----:B------:R-:W-:Y:S01]  /*45d0*/  IMAD R4, R42, R13, RZ ;  /* 0x0000000d2a047224 */ /* 0x000fe200078e02ff */
[-C--:B------:R-:W-:Y:S02]  /*45e0*/  IADD3 R14, P5, PT, R15, R3.reuse, RZ ;  /* 0x000000030f0e7210 */ /* 0x080fe40007fbe0ff */
[----:B------:R-:W-:Y:S01]  /*45f0*/  ISETP.LT.AND P4, PT, R40, UR11, !P0 ;  /* 0x0000000b28007c0c */ /* 0x000fe2000c781270 */
[----:B------:R2:W-:Y:S01]  /*4600*/  @P6 STG.E.U8 desc[UR18][R10.64], R19 ;  /* 0x000000130a006986 */ /* 0x0005e2000c101112 */
[----:B------:R-:W-:Y:S02]  /*4610*/  ISETP.LT.AND P3, PT, R42, UR11, !P0 ;  /* 0x0000000b2a007c0c */ /* 0x000fe4000c761270 */
[----:B0-----:R-:W-:-:S02]  /*4620*/  IADD3 R16, P6, PT, R4, R3, RZ ;  /* 0x0000000304107210 */ /* 0x001fc40007fde0ff */
[-C--:B------:R-:W-:Y:S01]  /*4630*/  LEA.HI.X.SX32 R15, R15, R2.reuse, 0x1, P5 ;  /* 0x000000020f0f7211 */ /* 0x080fe200028f0eff */
[CC--:B-1----:R-:W-:Y:S01]  /*4640*/  IMAD R8, R34.reuse, R13.reuse, RZ ;  /* 0x0000000d22087224 */ /* 0x0c2fe200078e02ff */
[----:B------:R-:W-:Y:S01]  /*4650*/  ISETP.LT.AND P5, PT, R34, UR11, !P0 ;  /* 0x0000000b22007c0c */ /* 0x000fe2000c7a1270 */
[----:B------:R-:W-:Y:S01]  /*4660*/  IMAD R9, R32, R13, RZ ;  /* 0x0000000d20097224 */ /* 0x000fe200078e02ff */
[----:B------:R-:W-:Y:S02]  /*4670*/  LEA.HI.X.SX32 R17, R4, R2, 0x1, P6 ;  /* 0x0000000204117211 */ /* 0x000fe400030f0eff */
[----:B------:R-:W-:Y:S02]  /*4680*/  IADD3 R4, P6, PT, R8, R3, RZ ;  /* 0x0000000308047210 */ /* 0x000fe40007fde0ff */
[C---:B------:R-:W-:Y:S02]  /*4690*/  PRMT R23, R5.reuse, 0x7772, RZ ;  /* 0x0000777205177816 */ /* 0x040fe400000000ff */
[----:B------:R-:W-:-:S02]  /*46a0*/  PRMT R21, R5, 0x7773, RZ ;  /* 0x0000777305157816 */ /* 0x000fc400000000ff */
[-C--:B------:R-:W-:Y:S01]  /*46b0*/  LEA.HI.X.SX32 R5, R8, R2.reuse, 0x1, P6 ;  /* 0x0000000208057211 */ /* 0x080fe200030f0eff */
[----:B------:R-:W-:Y:S01]  /*46c0*/  IMAD R8, R30, R13, RZ ;  /* 0x0000000d1e087224 */ /* 0x000fe200078e02ff */
[----:B--2---:R-:W-:Y:S01]  /*46d0*/  PRMT R11, R6, 0x7770, RZ ;  /* 0x00007770060b7816 */ /* 0x004fe200000000ff */
[----:B------:R0:W-:Y:S01]  /*46e0*/  @P4 STG.E.U8 desc[UR18][R14.64], R23 ;  /* 0x000000170e004986 */ /* 0x0001e2000c101112 */
[----:B------:R-:W-:Y:S02]  /*46f0*/  ISETP.LT.AND P4, PT, R32, UR11, !P0 ;  /* 0x0000000b20007c0c */ /* 0x000fe4000c781270 */
[C---:B------:R-:W-:Y:S01]  /*4700*/  IADD3 R18, P6, PT, R9.reuse, R3, RZ ;  /* 0x0000000309127210 */ /* 0x040fe20007fde0ff */
[----:B------:R1:W-:Y:S01]  /*4710*/  @P3 STG.E.U8 desc[UR18][R16.64], R21 ;  /* 0x0000001510003986 */ /* 0x0003e2000c101112 */
[----:B------:R-:W-:Y:S02]  /*4720*/  ISETP.LT.AND P3, PT, R30, UR11, !P0 ;  /* 0x0000000b1e007c0c */ /* 0x000fe4000c761270 */
[----:B------:R-:W-:Y:S01]  /*4730*/  LEA.HI.X.SX32 R19, R9, R2, 0x1, P6 ;  /* 0x0000000209137211 */ /* 0x000fe200030f0eff */
[----:B------:R2:W-:Y:S01]  /*4740*/  @P5 STG.E.U8 desc[UR18][R4.64], R11 ;  /* 0x0000000b04005986 */ /* 0x0005e2000c101112 */
[----:B------:R-:W-:-:S02]  /*4750*/  ISETP.LT.AND P6, PT, R28, UR11, !P0 ;  /* 0x0000000b1c007c0c */ /* 0x000fc4000c7c1270 */
[----:B0-----:R-:W-:-:S03]  /*4760*/  IADD3 R14, P5, PT, R8, R3, RZ ;  /* 0x00000003080e7210 */ /* 0x001fc60007fbe0ff */
[----:B------:R0:W-:Y:S01]  /*4770*/  @P4 STG.E.U8 desc[UR18][R18.64], R25 ;  /* 0x0000001912004986 */ /* 0x0001e2000c101112 */
[----:B------:R-:W-:Y:S01]  /*4780*/  PRMT R23, R6, 0x7773, RZ ;  /* 0x0000777306177816 */ /* 0x000fe200000000ff */
[-C--:B-1----:R-:W-:Y:S01]  /*4790*/  IMAD R17, R28, R13.reuse, RZ ;  /* 0x0000000d1c117224 */ /* 0x082fe200078e02ff */
[-C--:B------:R-:W-:Y:S02]  /*47a0*/  LEA.HI.X.SX32 R15, R8, R2.reuse, 0x1, P5 ;  /* 0x00000002080f7211 */ /* 0x080fe400028f0eff */
[----:B------:R-:W1:Y:S01]  /*47b0*/  LDS.128 R8, [R39+0x2000] ;  /* 0x0020000027087984 */ /* 0x000e620000000c00 */
[----:B------:R-:W-:Y:S01]  /*47c0*/  PRMT R21, R6, 0x7772, RZ ;  /* 0x0000777206157816 */ /* 0x000fe200000000ff */
[----:B--2---:R-:W-:Y:S01]  /*47d0*/  IMAD R5, R26, R13, RZ ;  /* 0x0000000d1a057224 */ /* 0x004fe200078e02ff */
[C---:B------:R-:W-:Y:S01]  /*47e0*/  IADD3 R16, P4, PT, R17.reuse, R3, RZ ;  /* 0x0000000311107210 */ /* 0x040fe20007f9e0ff */
[CC--:B------:R-:W-:Y:S01]  /*47f0*/  IMAD R6, R24.reuse, R13.reuse, RZ ;  /* 0x0000000d18067224 */ /* 0x0c0fe200078e02ff */
[----:B------:R-:W-:Y:S01]  /*4800*/  ISETP.LT.AND P5, PT, R24, UR11, !P0 ;  /* 0x0000000b18007c0c */ /* 0x000fe2000c7a1270 */
[----:B------:R2:W-:Y:S01]  /*4810*/  @P3 STG.E.U8 desc[UR18][R14.64], R21 ;  /* 0x000000150e003986 */ /* 0x0005e2000c101112 */
[----:B------:R-:W-:Y:S01]  /*4820*/  LEA.HI.X.SX32 R17, R17, R2, 0x1, P4 ;  /* 0x0000000211117211 */ /* 0x000fe200020f0eff */
[----:B0-----:R-:W-:Y:S01]  /*4830*/  IMAD R18, R22, R13, RZ ;  /* 0x0000000d16127224 */ /* 0x001fe200078e02ff */
[----:B------:R-:W-:-:S02]  /*4840*/  ISETP.LT.AND P3, PT, R26, UR11, !P0 ;  /* 0x0000000b1a007c0c */ /* 0x000fc4000c761270 */
[-C--:B------:R-:W-:Y:S01]  /*4850*/  IADD3 R4, P4, PT, R5, R3.reuse, RZ ;  /* 0x0000000305047210 */ /* 0x080fe20007f9e0ff */
[----:B------:R0:W-:Y:S01]  /*4860*/  @P6 STG.E.U8 desc[UR18][R16.64], R23 ;  /* 0x0000001710006986 */ /* 0x0001e2000c101112 */
[----:B------:R-:W-:Y:S02]  /*4870*/  PRMT R25, R7, 0x7770, RZ ;  /* 0x0000777007197816 */ /* 0x000fe400000000ff */
[-C--:B------:R-:W-:Y:S02]  /*4880*/  LEA.HI.X.SX32 R5, R5, R2.reuse, 0x1, P4 ;  /* 0x0000000205057211 */ /* 0x080fe400020f0eff */
[----:B------:R-:W-:Y:S02]  /*4890*/  ISETP.LT.AND P4, PT, R22, UR11, !P0 ;  /* 0x0000000b16007c0c */ /* 0x000fe4000c781270 */
[C---:B--2---:R-:W-:Y:S02]  /*48a0*/  IADD3 R14, P6, PT, R6.reuse, R3, RZ ;  /* 0x00000003060e7210 */ /* 0x044fe40007fde0ff */
[----:B------:R-:W-:Y:S01]  /*48b0*/  PRMT R21, R7, 0x7771, RZ ;  /* 0x0000777107157816 */ /* 0x000fe200000000ff */
[----:B------:R-:W-:Y:S01]  /*48c0*/  @P3 STG.E.U8 desc[UR18][R4.64], R25 ;  /* 0x0000001904003986 */ /* 0x000fe2000c101112 */
[----:B------:R-:W-:Y:S01]  /*48d0*/  LEA.HI.X.SX32 R15, R6, R2, 0x1, P6 ;  /* 0x00000002060f7211 */ /* 0x000fe200030f0eff */
[----:B------:R-:W-:Y:S01]  /*48e0*/  IMAD R6, R20, R13, RZ ;  /* 0x0000000d14067224 */ /* 0x000fe200078e02ff */
[----:B0-----:R-:W-:-:S02]  /*48f0*/  IADD3 R16, P6, PT, R18, R3, RZ ;  /* 0x0000000312107210 */ /* 0x001fc40007fde0ff */
[----:B------:R-:W-:Y:S01]  /*4900*/  LOP3.LUT R19, R0, 0x20, RZ, 0xfc, !PT ;  /* 0x0000002000137812 */ /* 0x000fe200078efcff */
[----:B------:R0:W-:Y:S01]  /*4910*/  @P5 STG.E.U8 desc[UR18][R14.64], R21 ;  /* 0x000000150e005986 */ /* 0x0001e2000c101112 */
[----:B------:R-:W-:Y:S01]  /*4920*/  ISETP.LT.AND P5, PT, R20, UR11, !P0 ;  /* 0x0000000b14007c0c */ /* 0x000fe2000c7a1270 */
[----:B------:R-:W-:Y:S01]  /*4930*/  VIADD R20, R37, 0x3e ;  /* 0x0000003e25147836 */ /* 0x000fe20000000000 */
[----:B------:R-:W-:Y:S02]  /*4940*/  LEA.HI.X.SX32 R17, R18, R2, 0x1, P6 ;  /* 0x0000000212117211 */ /* 0x000fe400030f0eff */
[----:B------:R-:W-:Y:S02]  /*4950*/  PRMT R23, R7, 0x7772, RZ ;  /* 0x0000777207177816 */ /* 0x000fe400000000ff */
[----:B------:R-:W-:Y:S02]  /*4960*/  ISETP.LT.AND P3, PT, R19, UR11, !P0 ;  /* 0x0000000b13007c0c */ /* 0x000fe4000c761270 */
[----:B------:R-:W-:Y:S01]  /*4970*/  LOP3.LUT R19, R0, 0x22, RZ, 0xfc, !PT ;  /* 0x0000002200137812 */ /* 0x000fe200078efcff */
[----:B------:R2:W-:Y:S01]  /*4980*/  @P4 STG.E.U8 desc[UR18][R16.64], R23 ;  /* 0x0000001710004986 */ /* 0x0005e2000c101112 */
[----:B------:R-:W-:Y:S01]  /*4990*/  IADD3 R18, P6, PT, R6, R3, RZ ;  /* 0x0000000306127210 */ /* 0x000fe20007fde0ff */
[----:B0-----:R-:W-:Y:S01]  /*49a0*/  IMAD R14, R13, 0x2, R12 ;  /* 0x000000020d0e7824 */ /* 0x001fe200078e020c */
[----:B------:R-:W-:-:S02]  /*49b0*/  ISETP.LT.AND P4, PT, R19, UR11, !P0 ;  /* 0x0000000b13007c0c */ /* 0x000fc4000c781270 */
[-C--:B------:R-:W-:Y:S02]  /*49c0*/  LEA.HI.X.SX32 R19, R6, R2.reuse, 0x1, P6 ;  /* 0x0000000206137211 */ /* 0x080fe400030f0eff */
[----:B------:R-:W-:Y:S02]  /*49d0*/  PRMT R21, R7, 0x7773, RZ ;  /* 0x0000777307157816 */ /* 0x000fe400000000ff */
[----:B------:R-:W-:Y:S02]  /*49e0*/  IADD3 R4, P6, PT, R12, R3, RZ ;  /* 0x000000030c047210 */ /* 0x000fe40007fde0ff */
[----:B------:R-:W-:Y:S01]  /*49f0*/  LOP3.LUT R6, R0, 0x24, RZ, 0xfc, !PT ;  /* 0x0000002400067812 */ /* 0x000fe200078efcff */
[----:B------:R-:W-:Y:S01]  /*4a00*/  @P5 STG.E.U8 desc[UR18][R18.64], R21 ;  /* 0x0000001512005986 */ /* 0x000fe2000c101112 */
[----:B------:R-:W-:Y:S01]  /*4a10*/  LEA.HI.X.SX32 R5, R12, R2, 0x1, P6 ;  /* 0x000000020c057211 */ /* 0x000fe200030f0eff */
[----:B------:R-:W-:Y:S01]  /*4a20*/  IMAD R12, R13, 0x2, R14 ;  /* 0x000000020d0c7824 */ /* 0x000fe200078e020e */
[----:B-1----:R-:W-:-:S02]  /*4a30*/  PRMT R25, R8, 0x7770, RZ ;  /* 0x0000777008197816 */ /* 0x002fc400000000ff */
[----:B------:R-:W-:Y:S01]  /*4a40*/  ISETP.LT.AND P5, PT, R6, UR11, !P0 ;  /* 0x0000000b06007c0c */ /* 0x000fe2000c7a1270 */
[----:B--2---:R-:W-:Y:S01]  /*4a50*/  IMAD R16, R13, 0x2, R12 ;  /* 0x000000020d107824 */ /* 0x004fe200078e020c */
[----:B------:R-:W-:Y:S01]  /*4a60*/  IADD3 R6, P6, PT, R14, R3, RZ ;  /* 0x000000030e067210 */ /* 0x000fe20007fde0ff */
[----:B------:R0:W-:Y:S01]  /*4a70*/  @P3 STG.E.U8 desc[UR18][R4.64], R25 ;  /* 0x0000001904003986 */ /* 0x0001e2000c101112 */
[----:B------:R-:W-:Y:S02]  /*4a80*/  LOP3.LUT R15, R0, 0x26, RZ, 0xfc, !PT ;  /* 0x00000026000f7812 */ /* 0x000fe400078efcff */
[----:B------:R-:W-:Y:S02]  /*4a90*/  LEA.HI.X.SX32 R7, R14, R2, 0x1, P6 ;  /* 0x000000020e077211 */ /* 0x000fe400030f0eff */
[----:B------:R-:W-:Y:S02]  /*4aa0*/  PRMT R17, R8, 0x7771, RZ ;  /* 0x0000777108117816 */ /* 0x000fe400000000ff */
[----:B------:R-:W-:-:S02]  /*4ab0*/  ISETP.LT.AND P3, PT, R15, UR11, !P0 ;  /* 0x0000000b0f007c0c */ /* 0x000fc4000c761270 */
[----:B------:R-:W-:Y:S01]  /*4ac0*/  LOP3.LUT R15, R0, 0x28, RZ, 0xfc, !PT ;  /* 0x00000028000f7812 */ /* 0x000fe200078efcff */
[----:B------:R1:W-:Y:S01]  /*4ad0*/  @P4 STG.E.U8 desc[UR18][R6.64], R17 ;  /* 0x0000001106004986 */ /* 0x0003e2000c101112 */
[CC--:B------:R-:W-:Y:S02]  /*4ae0*/  IADD3 R14, P6, PT, R12.reuse, R3.reuse, RZ ;  /* 0x000000030c0e7210 */ /* 0x0c0fe40007fde0ff */
[----:B------:R-:W-:Y:S02]  /*4af0*/  ISETP.LT.AND P4, PT, R15, UR11, !P0 ;  /* 0x0000000b0f007c0c */ /* 0x000fe4000c781270 */
[----:B------:R-:W-:Y:S01]  /*4b00*/  LEA.HI.X.SX32 R15, R12, R2, 0x1, P6 ;  /* 0x000000020c0f7211 */ /* 0x000fe200030f0eff */
[----:B------:R-:W-:Y:S01]  /*4b10*/  IMAD R12, R13, 0x2, R16 ;  /* 0x000000020d0c7824 */ /* 0x000fe200078e0210 */
[----:B0-----:R-:W-:Y:S02]  /*4b20*/  IADD3 R4, P6, PT, R16, R3, RZ ;  /* 0x0000000310047210 */ /* 0x001fe40007fde0ff */
[----:B------:R-:W-:-:S02]  /*4b30*/  PRMT R23, R8, 0x7772, RZ ;  /* 0x0000777208177816 */ /* 0x000fc400000000ff */
[----:B------:R-:W-:Y:S02]  /*4b40*/  LOP3.LUT R18, R0, 0x2a, RZ, 0xfc, !PT ;  /* 0x0000002a00127812 */ /* 0x000fe400078efcff */
[-C--:B------:R-:W-:Y:S01]  /*4b50*/  LEA.HI.X.SX32 R5, R16, R2.reuse, 0x1, P6 ;  /* 0x0000000210057211 */ /* 0x080fe200030f0eff */
[----:B------:R0:W-:Y:S01]  /*4b60*/  @P5 STG.E.U8 desc[UR18][R14.64], R23 ;  /* 0x000000170e005986 */ /* 0x0001e2000c101112 */
[----:B------:R-:W-:Y:S01]  /*4b70*/  PRMT R21, R8, 0x7773, RZ ;  /* 0x0000777308157816 */ /* 0x000fe200000000ff */
[----:B------:R-:W-:Y:S01]  /*4b80*/  IMAD R8, R13, 0x2, R12 ;  /* 0x000000020d087824 */ /* 0x000fe200078e020c */
[----:B-1----:R-:W-:Y:S02]  /*4b90*/  IADD3 R6, P5, PT, R12, R3, RZ ;  /* 0x000000030c067210 */ /* 0x002fe40007fbe0ff */
[----:B------:R-:W-:Y:S01]  /*4ba0*/  LOP3.LUT R16, R0, 0x2c, RZ, 0xfc, !PT ;  /* 0x0000002c00107812 */ /* 0x000fe200078efcff */
[----:B------:R1:W-:Y:S01]  /*4bb0*/  @P3 STG.E.U8 desc[UR18][R4.64], R21 ;  /* 0x0000001504003986 */ /* 0x0003e2000c101112 */
[----:B------:R-:W-:Y:S01]  /*4bc0*/  ISETP.LT.AND P6, PT, R18, UR11, !P0 ;  /* 0x0000000b12007c0c */ /* 0x000fe2000c7c1270 */
[----:B------:R-:W-:Y:S01]  /*4bd0*/  VIADD R18, R37, 0x2e ;  /* 0x0000002e25127836 */ /* 0x000fe20000000000 */
[----:B------:R-:W-:Y:S01]  /*4be0*/  LEA.HI.X.SX32 R7, R12, R2, 0x1, P5 ;  /* 0x000000020c077211 */ /* 0x000fe200028f0eff */
[----:B------:R-:W-:Y:S01]  /*4bf0*/  IMAD R12, R13, 0x2, R8 ;  /* 0x000000020d0c7824 */ /* 0x000fe200078e0208 */
[----:B------:R-:W-:-:S02]  /*4c00*/  ISETP.LT.AND P3, PT, R16, UR11, !P0 ;  /* 0x0000000b10007c0c */ /* 0x000fc4000c761270 */
[C---:B------:R-:W-:Y:S02]  /*4c10*/  IADD3 R16, P5, PT, R8.reuse, R3, RZ ;  /* 0x0000000308107210 */ /* 0x040fe40007fbe0ff */
[C---:B------:R-:W-:Y:S02]  /*4c20*/  PRMT R19, R9.reuse, 0x7770, RZ ;  /* 0x0000777009137816 */ /* 0x040fe400000000ff */
[-C--:B------:R-:W-:Y:S01]  /*4c30*/  LEA.HI.X.SX32 R17, R8, R2.reuse, 0x1, P5 ;  /* 0x0000000208117211 */ /* 0x080fe200028f0eff */
[----:B------:R-:W-:Y:S01]  /*4c40*/  IMAD R8, R18, R13, RZ ;  /* 0x0000000d12087224 */ /* 0x000fe200078e02ff */
[----:B0-----:R-:W-:Y:S01]  /*4c50*/  PRMT R23, R9, 0x7771, RZ ;  /* 0x0000777109177816 */ /* 0x001fe200000000ff */
[----:B------:R0:W-:Y:S01]  /*4c60*/  @P4 STG.E.U8 desc[UR18][R6.64], R19 ;  /* 0x0000001306004986 */ /* 0x0001e2000c101112 */
[----:B-1----:R-:W-:Y:S02]  /*4c70*/  IADD3 R4, P5, PT, R12, R3, RZ ;  /* 0x000000030c047210 */ /* 0x002fe40007fbe0ff */
[----:B------:R-:W-:Y:S01]  /*4c80*/  ISETP.LT.AND P4, PT, R18, UR11, !P0 ;  /* 0x0000000b12007c0c */ /* 0x000fe2000c781270 */
[----:B------:R1:W-:Y:S01]  /*4c90*/  @P6 STG.E.U8 desc[UR18][R16.64], R23 ;  /* 0x0000001710006986 */ /* 0x0003e2000c101112 */
[----:B------:R-:W-:Y:S01]  /*4ca0*/  LEA.HI.X.SX32 R5, R12, R2, 0x1, P5 ;  /* 0x000000020c057211 */ /* 0x000fe200028f0eff */
[----:B------:R-:W-:Y:S01]  /*4cb0*/  IMAD R12, R13, 0x4, R12 ;  /* 0x000000040d0c7824 */ /* 0x000fe200078e020c */
[----:B------:R-:W-:-:S02]  /*4cc0*/  PRMT R21, R9, 0x7772, RZ ;  /* 0x0000777209157816 */ /* 0x000fc400000000ff */
[----:B------:R-:W-:Y:S02]  /*4cd0*/  LOP3.LUT R15, R0, 0x30, RZ, 0xfc, !PT ;  /* 0x00000030000f7812 */ /* 0x000fe400078efcff */
[----:B------:R-:W-:Y:S01]  /*4ce0*/  IADD3 R14, P6, PT, R8, R3, RZ ;  /* 0x00000003080e7210 */ /* 0x000fe20007fde0ff */
[----:B------:R-:W-:Y:S01]  /*4cf0*/  @P3 STG.E.U8 desc[UR18][R4.64], R21 ;  /* 0x0000001504003986 */ /* 0x000fe2000c101112 */
[----:B0-----:R-:W-:Y:S02]  /*4d00*/  LOP3.LUT R6, R0, 0x32, RZ, 0xfc, !PT ;  /* 0x0000003200067812 */ /* 0x001fe400078efcff */
[----:B------:R-:W-:Y:S01]  /*4d10*/  ISETP.LT.AND P5, PT, R15, UR11, !P0 ;  /* 0x0000000b0f007c0c */ /* 0x000fe2000c7a1270 */
[----:B-1----:R-:W-:Y:S01]  /*4d20*/  IMAD R16, R13, 0x2, R12 ;  /* 0x000000020d107824 */ /* 0x002fe200078e020c */
[----:B------:R-:W-:Y:S02]  /*4d30*/  LEA.HI.X.SX32 R15, R8, R2, 0x1, P6 ;  /* 0x00000002080f7211 */ /* 0x000fe400030f0eff */
[----:B------:R-:W-:-:S02]  /*4d40*/  PRMT R19, R9, 0x7773, RZ ;  /* 0x0000777309137816 */ /* 0x000fc400000000ff */
[----:B------:R-:W-:Y:S02]  /*4d50*/  ISETP.LT.AND P3, PT, R6, UR11, !P0 ;  /* 0x0000000b06007c0c */ /* 0x000fe4000c761270 */
[-C--:B------:R-:W-:Y:S01]  /*4d60*/  IADD3 R6, P6, PT, R12, R3.reuse, RZ ;  /* 0x000000030c067210 */ /* 0x080fe20007fde0ff */
[----:B------:R0:W-:Y:S01]  /*4d70*/  @P4 STG.E.U8 desc[UR18][R14.64], R19 ;  /* 0x000000130e004986 */ /* 0x0001e2000c101112 */
[----:B------:R-:W-:Y:S02]  /*4d80*/  LOP3.LUT R8, R0, 0x36, RZ, 0xfc, !PT ;  /* 0x0000003600087812 */ /* 0x000fe400078efcff */
[----:B------:R-:W-:Y:S01]  /*4d90*/  LEA.HI.X.SX32 R7, R12, R2, 0x1, P6 ;  /* 0x000000020c077211 */ /* 0x000fe200030f0eff */
[----:B------:R-:W-:Y:S01]  /*4da0*/  IMAD R12, R13, 0x2, R16 ;  /* 0x000000020d0c7824 */ /* 0x000fe200078e0210 */
[----:B------:R-:W-:Y:S02]  /*4db0*/  ISETP.LT.AND P4, PT, R8, UR11, !P0 ;  /* 0x0000000b08007c0c */ /* 0x000fe4000c781270 */
[----:B------:R-:W-:-:S02]  /*4dc0*/  IADD3 R8, P6, PT, R16, R3, RZ ;  /* 0x0000000310087210 */ /* 0x000fc40007fde0ff */
[----:B------:R-:W-:Y:S02]  /*4dd0*/  PRMT R17, R10, 0x7770, RZ ;  /* 0x000077700a117816 */ /* 0x000fe400000000ff */
[----:B------:R-:W-:Y:S01]  /*4de0*/  LEA.HI.X.SX32 R9, R16, R2, 0x1, P6 ;  /* 0x0000000210097211 */ /* 0x000fe200030f0eff */
[C---:B0-----:R-:W-:Y:S01]  /*4df0*/  IMAD R14, R13.reuse, 0x2, R12 ;  /* 0x000000020d0e7824 */ /* 0x041fe200078e020c */
[----:B------:R-:W-:Y:S01]  /*4e00*/  PRMT R21, R10, 0x7771, RZ ;  /* 0x000077710a157816 */ /* 0x000fe200000000ff */
[----:B------:R0:W-:Y:S01]  /*4e10*/  @P5 STG.E.U8 desc[UR18][R6.64], R17 ;  /* 0x0000001106005986 */ /* 0x0001e2000c101112 */
[C---:B------:R-:W-:Y:S01]  /*4e20*/  LOP3.LUT R4, R0.reuse, 0x34, RZ, 0xfc, !PT ;  /* 0x0000003400047812 */ /* 0x040fe200078efcff */
[C---:B------:R-:W-:Y:S01]  /*4e30*/  IMAD R16, R13.reuse, 0x2, R14 ;  /* 0x000000020d107824 */ /* 0x040fe200078e020e */
[----:B------:R-:W-:Y:S01]  /*4e40*/  LOP3.LUT R0, R0, 0x38, RZ, 0xfc, !PT ;  /* 0x0000003800007812 */ /* 0x000fe200078efcff */
[----:B------:R1:W-:Y:S01]  /*4e50*/  @P3 STG.E.U8 desc[UR18][R8.64], R21 ;  /* 0x0000001508003986 */ /* 0x0003e2000c101112 */
[----:B------:R-:W-:Y:S01]  /*4e60*/  ISETP.LT.AND P5, PT, R4, UR11, !P0 ;  /* 0x0000000b04007c0c */ /* 0x000fe2000c7a1270 */
[----:B------:R-:W-:Y:S01]  /*4e70*/  IMAD R18, R13, 0x2, R16 ;  /* 0x000000020d127824 */ /* 0x000fe200078e0210 */
[----:B------:R-:W-:Y:S01]  /*4e80*/  IADD3 R4, P3, PT, R12, R3, RZ ;  /* 0x000000030c047210 */ /* 0x000fe20007f7e0ff */
[----:B------:R-:W-:Y:S01]  /*4e90*/  IMAD R19, R20, R13, RZ ;  /* 0x0000000d14137224 */ /* 0x000fe200078e02ff */
[----:B------:R-:W-:-:S02]  /*4ea0*/  PRMT R25, R10, 0x7772, RZ ;  /* 0x000077720a197816 */ /* 0x000fc400000000ff */
[-C--:B------:R-:W-:Y:S01]  /*4eb0*/  LEA.HI.X.SX32 R5, R12, R2.reuse, 0x1, P3 ;  /* 0x000000020c057211 */ /* 0x080fe200018f0eff */
[----:B0-----:R-:W-:Y:S01]  /*4ec0*/  IMAD R17, R13, 0x2, R18 ;  /* 0x000000020d117824 */ /* 0x001fe200078e0212 */
[-C--:B------:R-:W-:Y:S02]  /*4ed0*/  IADD3 R12, P3, PT, R16, R3.reuse, RZ ;  /* 0x00000003100c7210 */ /* 0x080fe40007f7e0ff */
[-C--:B------:R-:W-:Y:S02]  /*4ee0*/  IADD3 R6, P6, PT, R14, R3.reuse, RZ ;  /* 0x000000030e067210 */ /* 0x080fe40007fde0ff */
[-C--:B------:R-:W-:Y:S01]  /*4ef0*/  LEA.HI.X.SX32 R13, R16, R2.reuse, 0x1, P3 ;  /* 0x00000002100d7211 */ /* 0x080fe200018f0eff */
[----:B------:R0:W-:Y:S01]  /*4f00*/  @P5 STG.E.U8 desc[UR18][R4.64], R25 ;  /* 0x0000001904005986 */ /* 0x0001e2000c101112 */
[----:B-1----:R-:W-:Y:S02]  /*4f10*/  IADD3 R8, P3, PT, R17, R3, RZ ;  /* 0x0000000311087210 */ /* 0x002fe40007f7e0ff */
[----:B------:R-:W-:-:S02]  /*4f20*/  LEA.HI.X.SX32 R7, R14, R2, 0x1, P6 ;  /* 0x000000020e077211 */ /* 0x000fc400030f0eff */
[-C--:B------:R-:W-:Y:S02]  /*4f30*/  IADD3 R14, P6, PT, R18, R3.reuse, RZ ;  /* 0x00000003120e7210 */ /* 0x080fe40007fde0ff */
[-C--:B------:R-:W-:Y:S02]  /*4f40*/  LEA.HI.X.SX32 R9, R17, R2.reuse, 0x1, P3 ;  /* 0x0000000211097211 */ /* 0x080fe400018f0eff */
[----:B------:R-:W-:Y:S02]  /*4f50*/  ISETP.LT.AND P3, PT, R0, UR11, !P0 ;  /* 0x0000000b00007c0c */ /* 0x000fe4000c761270 */
[----:B------:R-:W-:Y:S02]  /*4f60*/  LEA.HI.X.SX32 R15, R18, R2, 0x1, P6 ;  /* 0x00000002120f7211 */ /* 0x000fe400030f0eff */
[----:B------:R-:W-:Y:S02]  /*4f70*/  IADD3 R16, P6, PT, R19, R3, RZ ;  /* 0x0000000313107210 */ /* 0x000fe40007fde0ff */
[----:B------:R-:W-:-:S02]  /*4f80*/  ISETP.LT.AND P0, PT, R20, UR11, !P0 ;  /* 0x0000000b14007c0c */ /* 0x000fc4000c701270 */
[----:B------:R-:W-:Y:S02]  /*4f90*/  LEA.HI.X.SX32 R17, R19, R2, 0x1, P6 ;  /* 0x0000000213117211 */ /* 0x000fe400030f0eff */
[----:B------:R-:W-:Y:S02]  /*4fa0*/  PRMT R23, R10, 0x7773, RZ ;  /* 0x000077730a177816 */ /* 0x000fe400000000ff */
[C---:B------:R-:W-:Y:S02]  /*4fb0*/  PRMT R3, R11.reuse, 0x7773, RZ ;  /* 0x000077730b037816 */ /* 0x040fe400000000ff */
[C---:B------:R-:W-:Y:S01]  /*4fc0*/  PRMT R19, R11.reuse, 0x7772, RZ ;  /* 0x000077720b137816 */ /* 0x040fe200000000ff */
[----:B------:R0:W-:Y:S01]  /*4fd0*/  @P4 STG.E.U8 desc[UR18][R6.64], R23 ;  /* 0x0000001706004986 */ /* 0x0001e2000c101112 */
[C---:B------:R-:W-:Y:S02]  /*4fe0*/  PRMT R21, R11.reuse, 0x7771, RZ ;  /* 0x000077710b157816 */ /* 0x040fe400000000ff */
[----:B------:R-:W-:-:S05]  /*4ff0*/  PRMT R11, R11, 0x7770, RZ ;  /* 0x000077700b0b7816 */ /* 0x000fca00000000ff */
[----:B------:R0:W-:Y:S04]  /*5000*/  @P3 STG.E.U8 desc[UR18][R12.64], R11 ;  /* 0x0000000b0c003986 */ /* 0x0001e8000c101112 */
[----:B------:R0:W-:Y:S04]  /*5010*/  @P2 STG.E.U8 desc[UR18][R14.64], R21 ;  /* 0x000000150e002986 */ /* 0x0001e8000c101112 */
[----:B------:R0:W-:Y:S04]  /*5020*/  @P1 STG.E.U8 desc[UR18][R8.64], R19 ;  /* 0x0000001308001986 */ /* 0x0001e8000c101112 */
[----:B------:R0:W-:Y:S01]  /*5030*/  @P0 STG.E.U8 desc[UR18][R16.64], R3 ;  /* 0x0000000310000986 */ /* 0x0001e2000c101112 */
[----:B------:R-:W-:Y:S06]  /*5040*/  BAR.SYNC.DEFER_BLOCKING 0x0 ;  /* 0x0000000000007b1d */ /* 0x000fec0000010000 */
[----:B------:R-:W-:Y:S05]  /*5050*/  BRA.U UP0, `(.L_x_13) ;  /* 0x0000000100a07547 */ /* 0x000fea000b800000 */
[----:B------:R-:W1:Y:S01]  /*5060*/  S2UR UR5, SR_CgaCtaId ;  /* 0x00000000000579c3 */ /* 0x000e620000008800 */
[----:B------:R-:W-:Y:S01]  /*5070*/  NOP ;  /* 0x0000000000007918 */ /* 0x000fe20000000000 */
[----:B------:R-:W-:Y:S01]  /*5080*/  UMOV UR4, 0x50 ;  /* 0x0000005000047882 */ /* 0x000fe20000000000 */
[----:B------:R-:W-:Y:S02]  /*5090*/  IMAD.U32 R0, RZ, RZ, UR21 ;  /* 0x00000015ff007e24 */ /* 0x000fe4000f8e00ff */
[----:B0-----:R-:W-:Y:S02]  /*50a0*/  IMAD.MOV.U32 R3, RZ, RZ, 0x3 ;  /* 0x00000003ff037424 */ /* 0x001fe400078e00ff */
[----:B------:R-:W-:Y:S01]  /*50b0*/  IMAD.MOV.U32 R7, RZ, RZ, 0x1 ;  /* 0x00000001ff077424 */ /* 0x000fe200078e00ff */
[----:B------:R-:W-:-:S04]  /*50c0*/  LOP3.LUT R0, R0, 0xffff, RZ, 0xc0, !PT ;  /* 0x0000ffff00007812 */ /* 0x000fc800078ec0ff */
[----:B------:R-:W-:-:S05]  /*50d0*/  SHF.R.U32.HI R0, RZ, 0x5, R0 ;  /* 0x00000005ff007819 */ /* 0x000fca0000011600 */
[----:B------:R-:W-:Y:S01]  /*50e0*/  VIADD R2, R0, 0x10 ;  /* 0x0000001000027836 */ /* 0x000fe20000000000 */
[----:B------:R-:W-:Y:S01]  /*50f0*/  SHF.L.U32 R0, R3, R0, RZ ;  /* 0x0000000003007219 */ /* 0x000fe200000006ff */
[----:B-1----:R-:W-:-:S03]  /*5100*/  ULEA UR6, UR5, UR4, 0x18 ;  /* 0x0000000405067291 */ /* 0x002fc6000f8ec0ff */
[----:B------:R-:W-:-:S04]  /*5110*/  SHF.L.U32 R3, R7, R2, RZ ;  /* 0x0000000207037219 */ /* 0x000fc800000006ff */
[----:B------:R-:W-:Y:S02]  /*5120*/  LOP3.LUT R0, R3, R0, RZ, 0xfc, !PT ;  /* 0x0000000003007212 */ /* 0x000fe400078efcff */
[----:B------:R-:W0:Y:S02]  /*5130*/  LDS R5, [UR6] ;  /* 0x00000006ff057984 */ /* 0x000e240008000800 */
[C---:B------:R-:W-:Y:S02]  /*5140*/  LOP3.LUT R2, R0.reuse, 0xffff, RZ, 0xc0, !PT ;  /* 0x0000ffff00027812 */ /* 0x040fe400078ec0ff */
[----:B0-----:R-:W-:-:S04]  /*5150*/  LOP3.LUT R3, R0, 0xffff, R5, 0x80, !PT ;  /* 0x0000ffff00037812 */ /* 0x001fc800078e8005 */
[----:B------:R-:W-:-:S13]  /*5160*/  ISETP.NE.AND P0, PT, R3, R2, PT ;  /* 0x000000020300720c */ /* 0x000fda0003f05270 */
[----:B------:R-:W-:Y:S05]  /*5170*/  @P0 BRA `(.L_x_14) ;  /* 0x0000000000500947 */ /* 0x000fea0003800000 */
[----:B------:R-:W-:Y:S02]  /*5180*/  SHF.R.U32.HI R5, RZ, 0x10, R5 ;  /* 0x00000010ff057819 */ /* 0x000fe40000011605 */
[----:B------:R-:W-:-:S04]  /*5190*/  SHF.R.U32.HI R2, RZ, 0x10, R0 ;  /* 0x00000010ff027819 */ /* 0x000fc80000011600 */
[----:B------:R-:W-:-:S04]  /*51a0*/  LOP3.LUT R5, R5, R2, RZ, 0xc0, !PT ;  /* 0x0000000205057212 */ /* 0x000fc800078ec0ff */
[----:B------:R-:W-:-:S13]  /*51b0*/  ISETP.NE.AND P0, PT, R5, R2, PT ;  /* 0x000000020500720c */ /* 0x000fda0003f05270 */
[----:B------:R-:W-:Y:S05]  /*51c0*/  @P0 BRA `(.L_x_15) ;  /* 0x0000000000300947 */ /* 0x000fea0003800000 */
[----:B------:R-:W-:Y:S01]  /*51d0*/  R2UR UR4, R0 ;  /* 0x00000000000472ca */ /* 0x000fe200000e0000 */
[----:B------:R-:W-:Y:S01]  /*51e0*/  VOTEU.ANY UR5, UPT, PT ;  /* 0x0000000000057886 */ /* 0x000fe200038e0100 */
[----:B------:R-:W0:Y:S01]  /*51f0*/  S2R R0, SR_LANEID ;  /* 0x0000000000007919 */ /* 0x000e220000000000 */
[----:B------:R-:W-:-:S10]  /*5200*/  UFLO.U32 UR5, UR5 ;  /* 0x00000005000572bd */ /* 0x000fd400080e0000 */
[----:B------:R-:W-:-:S06]  /*5210*/  ULOP3.LUT UR4, URZ, UR4, URZ, 0x33, !UPT ;  /* 0x00000004ff047292 */ /* 0x000fcc000f8e33ff */
[----:B------:R-:W-:-:S04]  /*5220*/  IMAD.U32 R2, RZ, RZ, UR4 ;  /* 0x00000004ff027e24 */ /* 0x000fc8000f8e00ff */
[----:B------:R-:W1:Y:S02]  /*5230*/  REDUX UR7, R2 ;  /* 0x00000000020773c4 */ /* 0x000e640000000000 */
[----:B------:R2:W-:Y:S01]  /*5240*/  UTCATOMSWS.AND URZ, UR4 ;  /* 0x0000000400ff79e3 */ /* 0x0005e20008000000 */
[----:B0-----:R-:W-:Y:S01]  /*5250*/  ISETP.EQ.U32.AND P0, PT, R0, UR5, PT ;  /* 0x0000000500007c0c */ /* 0x001fe2000bf02070 */
[----:B-1----:R-:W-:-:S12]  /*5260*/  IMAD.U32 R0, RZ, RZ, UR7 ;  /* 0x00000007ff007e24 */ /* 0x002fd8000f8e00ff */
[----:B------:R2:W-:Y:S01]  /*5270*/  @P0 ATOMS.AND RZ, [UR6], R0 ;  /* 0x00000000ffff098c */ /* 0x0005e2000a800006 */
[----:B------:R-:W-:Y:S05]  /*5280*/  BRA `(.L_x_13) ;  /* 0x0000000000147947 */ /* 0x000fea0003800000 */
.L_x_15:
[----:B------:R-:W-:-:S07]  /*5290*/  MOV R2, 0x52b0 ;  /* 0x000052b000027802 */ /* 0x000fce0000000f00 */
[----:B------:R-:W-:Y:S05]  /*52a0*/  CALL.REL.NOINC `($__internal_0_$__cuda_sm10x_tcgen05_guardrail_trap_col_being_dealloced_not_returned_by_alloc) ;  /* 0x00000000002c7944 */ /* 0x000fea0003c00000 */
[----:B------:R-:W-:Y:S05]  /*52b0*/  BRA `(.L_x_13) ;  /* 0x0000000000087947 */ /* 0x000fea0003800000 */
.L_x_14:
[----:B------:R-:W-:-:S07]  /*52c0*/  MOV R2, 0x52e0 ;  /* 0x000052e000027802 */ /* 0x000fce0000000f00 */
[----:B------:R-:W-:Y:S05]  /*52d0*/  CALL.REL.NOINC `($__internal_2_$__cuda_sm10x_tcgen05_guardrail_trap_unallocated_columns_being_dealloced) ;  /* 0x0000000000387944 */ /* 0x000fea0003c00000 */
.L_x_13:
[----:B------:R-:W-:Y:S01]  /*52e0*/  NOP ;  /* 0x0000000000007918 */ /* 0x000fe20000000000 */
[----:B--2---:R-:W-:Y:S05]  /*52f0*/  EXIT ;  /* 0x000000000000794d */ /* 0x004fea0003800000 */
.L_x_8:
[----:B------:R-:W0:Y:S02]  /*5300*/  SYNCS.PHASECHK.TRANS64.TRYWAIT P2, [UR13], R63 ;  /* 0x0000003fff0075a7 */ /* 0x000e24000804110d */
[----:B0-----:R-:W-:Y:S05]  /*5310*/  @!P2 BRA `(.L_x_8) ;  /* 0xfffffffc00f8a947 */ /* 0x001fea000383ffff */
[----:B------:R-:W-:Y:S05]  /*5320*/  BRA `(.L_x_16) ;  /* 0xffffffdc00747947 */ /* 0x000fea000383ffff */
.L_x_12:
[----:B------:R-:W0:Y:S02]  /*5330*/  SYNCS.PHASECHK.TRANS64.TRYWAIT P0, [UR13], R4 ;  /* 0x00000004ff0075a7 */ /* 0x000e24000800110d */
[----:B0-----:R-:W-:Y:S05]  /*5340*/  @!P0 BRA `(.L_x_12) ;  /* 0xfffffffc00f88947 */ /* 0x001fea000383ffff */
[----:B------:R-:W-:Y:S05]  /*5350*/  BRA `(.L_x_11) ;  /* 0xffffffe400d47947 */ /* 0x000fea000383ffff */
        .weak           $__internal_0_$__cuda_sm10x_tcgen05_guardrail_trap_col_being_dealloced_not_returned_by_alloc
        .type           $__internal_0_$__cuda_sm10x_tcgen05_guardrail_trap_col_being_dealloced_not_returned_by_alloc,@function
        .size           $__internal_0_$__cuda_sm10x_tcgen05_guardrail_trap_col_being_dealloced_not_returned_by_alloc,($__internal_1_$__cuda_sm10x_tcgen05_guardrail_trap_phase_invalid_during_alloc - $__internal_0_$__cuda_sm10x_tcgen05_guardrail_trap_col_being_dealloced_not_returned_by_alloc)
$__internal_0_$__cuda_sm10x_tcgen05_guardrail_trap_col_being_dealloced_not_returned_by_alloc:
[----:B------:R-:W-:Y:S05]  /*5360*/  BPT.TRAP 0x1 ;  /* 0x000000040000795c */ /* 0x000fea0000300000 */
[----:B------:R-:W-:-:S04]  /*5370*/  IMAD.MOV.U32 R3, RZ, RZ, 0x0 ;  /* 0x00000000ff037424 */ /* 0x000fc800078e00ff */
[----:B------:R-:W-:Y:S05]  /*5380*/  RET.REL.NODEC R2 `(matmul_kernel) ;  /* 0xffffffac021c7950 */ /* 0x000fea0003c3ffff */
        .weak           $__internal_1_$__cuda_sm10x_tcgen05_guardrail_trap_phase_invalid_during_alloc
        .type           $__internal_1_$__cuda_sm10x_tcgen05_guardrail_trap_phase_invalid_during_alloc,@function
        .size           $__internal_1_$__cuda_sm10x_tcgen05_guardrail_trap_phase_invalid_during_alloc,($__internal_2_$__cuda_sm10x_tcgen05_guardrail_trap_unallocated_columns_being_dealloced - $__internal_1_$__cuda_sm10x_tcgen05_guardrail_trap_phase_invalid_during_alloc)
$__internal_1_$__cuda_sm10x_tcgen05_guardrail_trap_phase_invalid_during_alloc:
[----:B------:R-:W-:Y:S05]  /*5390*/  BPT.TRAP 0x1 ;  /* 0x000000040000795c */ /* 0x000fea0000300000 */
[----:B------:R-:W-:-:S04]  /*53a0*/  IMAD.MOV.U32 R3, RZ, RZ, 0x0 ;  /* 0x00000000ff037424 */ /* 0x000fc800078e00ff */
[----:B------:R-:W-:Y:S05]  /*53b0*/  RET.REL.NODEC R2 `(matmul_kernel) ;  /* 0xffffffac02107950 */ /* 0x000fea0003c3ffff */
        .weak           $__internal_2_$__cuda_sm10x_tcgen05_guardrail_trap_unallocated_columns_being_dealloced
        .type           $__internal_2_$__cuda_sm10x_tcgen05_guardrail_trap_unallocated_columns_being_dealloced,@function
        .size           $__internal_2_$__cuda_sm10x_tcgen05_guardrail_trap_unallocated_columns_being_dealloced,(.L_x_20 - $__internal_2_$__cuda_sm10x_tcgen05_guardrail_trap_unallocated_columns_being_dealloced)
$__internal_2_$__cuda_sm10x_tcgen05_guardrail_trap_unallocated_columns_being_dealloced:
[----:B------:R-:W-:Y:S05]  /*53c0*/  BPT.TRAP 0x1 ;  /* 0x000000040000795c */ /* 0x000fea0000300000 */
[----:B------:R-:W-:-:S04]  /*53d0*/  IMAD.MOV.U32 R3, RZ, RZ, 0x0 ;  /* 0x00000000ff037424 */ /* 0x000fc800078e00ff */
[----:B------:R-:W-:Y:S05]  /*53e0*/  RET.REL.NODEC R2 `(matmul_kernel) ;  /* 0xffffffac02047950 */ /* 0x000fea0003c3ffff */
.L_x_17:
[----:B------:R-:W-:-:S00]  /*53f0*/  BRA `(.L_x_17) ;  /* 0xfffffffc00fc7947 */ /* 0x000fc0000383ffff */
[----:B------:R-:W-:-:S00]  /*5400*/  NOP ;  /* 0x0000000000007918 */ /* 0x000fc00000000000 */
[----:B------:R-:W-:-:S00]  /*5410*/  NOP ;  /* 0x0000000000007918 */ /* 0x000fc00000000000 */
[----:B------:R-:W-:-:S00]  /*5420*/  NOP ;  /* 0x0000000000007918 */ /* 0x000fc00000000000 */
[----:B------:R-:W-:-:S00]  /*5430*/  NOP ;  /* 0x0000000000007918 */ /* 0x000fc00000000000 */
[----:B------:R-:W-:-:S00]  /*5440*/  NOP ;  /* 0x0000000000007918 */ /* 0x000fc00000000000 */
[----:B------:R-:W-:-:S00]  /*5450*/  NOP ;  /* 0x0000000000007918 */ /* 0x000fc00000000000 */
[----:B------:R-:W-:-:S00]  /*5460*/  NOP ;  /* 0x0000000000007918 */ /* 0x000fc00000000000 */
[----:B------:R-:W-:-:S00]  /*5470*/  NOP ;  /* 0x0000000000007918 */ /* 0x000fc00000000000 */
.L_x_20:


//--------------------- .nv.shared.matmul_kernel  --------------------------
	.section	.nv.shared.matmul_kernel,"aw",@nobits
	.sectionflags	@""
	.align	16
	.zero		1024


//--------------------- .nv.shared.reserved.0     --------------------------
	.section	.nv.shared.reserved.0,"aw",@nobits
	.align	8
	.weak		__nv_reservedSMEM_offset_0_alias
	.size		__nv_reservedSMEM_offset_0_alias, 0, 64
	.other		__nv_reservedSMEM_offset_0_alias,@"STO_CUDA_RESERVED_SHARED STV_DEFAULT"
__nv_reservedSMEM_offset_0_alias:
	.zero		0
.nv.shared.reserved.0:
	.zero		64
	.weak		__nv_reservedSMEM_allocation_phase
	.type		__nv_reservedSMEM_allocation_phase,@object
	.size		__nv_reservedSMEM_allocation_phase,(.L_0 - __nv_reservedSMEM_allocation_phase)
__nv_reservedSMEM_allocation_phase:
	.zero		1
.L_0:
	.zero		7
	.weak		__nv_reservedSMEM_devtool_atexit_pc
	.type		__nv_reservedSMEM_devtool_atexit_pc,@object
	.size		__nv_reservedSMEM_devtool_atexit_pc,(__nv_reservedSMEM_allocation_mask - __nv_reservedSMEM_devtool_atexit_pc)
__nv_reservedSMEM_devtool_atexit_pc:
	.zero		8
	.weak		__nv_reservedSMEM_allocation_mask
	.type		__nv_reservedSMEM_allocation_mask,@object
	.size		__nv_reservedSMEM_allocation_mask,(.L_2 - __nv_reservedSMEM_allocation_mask)
__nv_reservedSMEM_allocation_mask:
	.zero		4
.L_2:


//--------------------- .nv.constant0.matmul_kernel --------------------------
	.section	.nv.constant0.matmul_kernel,"a",@progbits
	.sectionflags	@""
	.align	4
.nv.constant0.matmul_kernel:
	.zero		976


//--------------------- SYMBOLS --------------------------

	.type		.nv.reservedSmem.offset0,@object
	.size		.nv.reservedSmem.offset0,0x4
	.type		.nv.reservedSmem.cap,@object
	.size		.nv.reservedSmem.cap,0x4
